	.target	sm_90a

	.elftype	@"ET_EXEC"


//--------------------- .note.nv.tkinfo           --------------------------
	.section	.note.nv.tkinfo,"",@"SHT_NOTE"
	.sectionflags	@"SHF_NOTE_NV_TKINFO"
	.tkinfo
        /*0018*/ 	.word	0x00000002
        /*0030*/ 	.string	""
        /*0030*/ 	.string	"ptxas"
        /*0030*/ 	.string	"Cuda compilation tools, release 13.0, V13.0.88"
        /*0030*/ 	.string	"Build cuda_13.0.r13.0/compiler.36424714_0"
        /*0030*/ 	.string	"-arch sm_90a -m 64 "



//--------------------- .note.nv.cuinfo           --------------------------
	.section	.note.nv.cuinfo,"",@"SHT_NOTE"
	.sectionflags	@"SHF_NOTE_NV_CUINFO"
        /*0018*/ 	.short	0x0002
        /*001a*/ 	.short	0x005a
        /*001c*/ 	.short	0x0082
	.zero		2


//--------------------- .nv.info                  --------------------------
	.section	.nv.info,"",@"SHT_CUDA_INFO"
	.align	4


	//----- nvinfo : EIATTR_REGCOUNT
	.align		4
        /*0000*/ 	.byte	0x04, 0x2f
        /*0002*/ 	.short	(.L_15 - .L_14)
	.align		4
.L_14:
        /*0004*/ 	.word	index@(_ZN7cutlass13device_kernelINS_4gemm6kernel13GemmUniversalIN4cute5tupleIJiiiiEEENS1_10collective13CollectiveMmaINS1_34MainloopSm90TmaGmmaWarpSpecializedILi5ENS5_IJNS4_1CILi2EEENSA_ILi1EEESC_EEENS1_35KernelTmaWarpSpecializedCooperativeEEENS5_IJNSA_ILi128EEENSA_ILi512EEENSA_ILi32EEEEEENS_10bfloat16_tENS5_IJlSC_lEEESK_SL_NS4_8TiledMMAINS4_8MMA_AtomIJNS4_4SM904GMMA28MMA_64x256x16_F32BF16BF16_SSILNSP_5MajorE0ELSR_0ELNSP_7ScaleInE1ELSS_1EEEEEENS4_6LayoutISD_NS5_IJSC_NSA_ILi0EEESW_EEEEENS5_IJNS4_10UnderscoreESZ_SZ_EEEEENS4_13SM90_TMA_LOADENS4_14ComposedLayoutINS4_7SwizzleILi2ELi4ELi3EEENS4_18smem_ptr_flag_bitsILi16EEENSV_INS5_IJNSA_ILi8EEESI_EEENS5_IJSI_SC_EEEEEEEvNS4_8identityENS4_23SM90_TMA_LOAD_MULTICASTES1C_vS1D_EENS_8epilogue10collective6detail29Sm90TmaWarpSpecializedAdapterINS1H_15DefaultEpilogueISK_SL_SL_NS1G_6thread17LinearCombinationISK_Li1EffLNS1L_9ScaleType4KindE0ELNS_15FloatRoundStyleE2ESK_EENS1_15EpilogueDefaultEEEEEvvEEEEvNT_6ParamsE)
        /*0008*/ 	.word	0x000000a8


	//----- nvinfo : EIATTR_FRAME_SIZE
	.align		4
.L_15:
        /*000c*/ 	.byte	0x04, 0x11
        /*000e*/ 	.short	(.L_17 - .L_16)
	.align		4
.L_16:
        /*0010*/ 	.word	index@(_ZN7cutlass13device_kernelINS_4gemm6kernel13GemmUniversalIN4cute5tupleIJiiiiEEENS1_10collective13CollectiveMmaINS1_34MainloopSm90TmaGmmaWarpSpecializedILi5ENS5_IJNS4_1CILi2EEENSA_ILi1EEESC_EEENS1_35KernelTmaWarpSpecializedCooperativeEEENS5_IJNSA_ILi128EEENSA_ILi512EEENSA_ILi32EEEEEENS_10bfloat16_tENS5_IJlSC_lEEESK_SL_NS4_8TiledMMAINS4_8MMA_AtomIJNS4_4SM904GMMA28MMA_64x256x16_F32BF16BF16_SSILNSP_5MajorE0ELSR_0ELNSP_7ScaleInE1ELSS_1EEEEEENS4_6LayoutISD_NS5_IJSC_NSA_ILi0EEESW_EEEEENS5_IJNS4_10UnderscoreESZ_SZ_EEEEENS4_13SM90_TMA_LOADENS4_14ComposedLayoutINS4_7SwizzleILi2ELi4ELi3EEENS4_18smem_ptr_flag_bitsILi16EEENSV_INS5_IJNSA_ILi8EEESI_EEENS5_IJSI_SC_EEEEEEEvNS4_8identityENS4_23SM90_TMA_LOAD_MULTICASTES1C_vS1D_EENS_8epilogue10collective6detail29Sm90TmaWarpSpecializedAdapterINS1H_15DefaultEpilogueISK_SL_SL_NS1G_6thread17LinearCombinationISK_Li1EffLNS1L_9ScaleType4KindE0ELNS_15FloatRoundStyleE2ESK_EENS1_15EpilogueDefaultEEEEEvvEEEEvNT_6ParamsE)
        /*0014*/ 	.word	0x000004c8


	//----- nvinfo : EIATTR_MIN_STACK_SIZE
	.align		4
.L_17:
        /*0018*/ 	.byte	0x04, 0x12
        /*001a*/ 	.short	(.L_19 - .L_18)
	.align		4
.L_18:
        /*001c*/ 	.word	index@(_ZN7cutlass13device_kernelINS_4gemm6kernel13GemmUniversalIN4cute5tupleIJiiiiEEENS1_10collective13CollectiveMmaINS1_34MainloopSm90TmaGmmaWarpSpecializedILi5ENS5_IJNS4_1CILi2EEENSA_ILi1EEESC_EEENS1_35KernelTmaWarpSpecializedCooperativeEEENS5_IJNSA_ILi128EEENSA_ILi512EEENSA_ILi32EEEEEENS_10bfloat16_tENS5_IJlSC_lEEESK_SL_NS4_8TiledMMAINS4_8MMA_AtomIJNS4_4SM904GMMA28MMA_64x256x16_F32BF16BF16_SSILNSP_5MajorE0ELSR_0ELNSP_7ScaleInE1ELSS_1EEEEEENS4_6LayoutISD_NS5_IJSC_NSA_ILi0EEESW_EEEEENS5_IJNS4_10UnderscoreESZ_SZ_EEEEENS4_13SM90_TMA_LOADENS4_14ComposedLayoutINS4_7SwizzleILi2ELi4ELi3EEENS4_18smem_ptr_flag_bitsILi16EEENSV_INS5_IJNSA_ILi8EEESI_EEENS5_IJSI_SC_EEEEEEEvNS4_8identityENS4_23SM90_TMA_LOAD_MULTICASTES1C_vS1D_EENS_8epilogue10collective6detail29Sm90TmaWarpSpecializedAdapterINS1H_15DefaultEpilogueISK_SL_SL_NS1G_6thread17LinearCombinationISK_Li1EffLNS1L_9ScaleType4KindE0ELNS_15FloatRoundStyleE2ESK_EENS1_15EpilogueDefaultEEEEEvvEEEEvNT_6ParamsE)
        /*0020*/ 	.word	0x000004c8
.L_19:


//--------------------- .nv.compat                --------------------------
	.section	.nv.compat,"",@"SHT_CUDA_COMPAT_INFO"
	.align	4
        /*0000*/ 	.byte	0x02, 0x09, 0x01, 0x00, 0x02, 0x02, 0x04, 0x00, 0x02, 0x05, 0x05, 0x00, 0x03, 0x07, 0x01, 0x01
        /*0010*/ 	.byte	0x02, 0x03, 0x01, 0x00, 0x02, 0x06, 0x01, 0x00, 0x04, 0x0b, 0x08, 0x00, 0x00, 0x00, 0x00, 0x00
        /*0020*/ 	.byte	0x00, 0x00, 0x00, 0x00


//--------------------- .nv.info._ZN7cutlass13device_kernelINS_4gemm6kernel13GemmUniversalIN4cute5tupleIJiiiiEEENS1_10collective13CollectiveMmaINS1_34MainloopSm90TmaGmmaWarpSpecializedILi5ENS5_IJNS4_1CILi2EEENSA_ILi1EEESC_EEENS1_35KernelTmaWarpSpecializedCooperativeEEENS5_IJNSA_ILi128EEENSA_ILi512EEENSA_ILi32EEEEEENS_10bfloat16_tENS5_IJlSC_lEEESK_SL_NS4_8TiledMMAINS4_8MMA_AtomIJNS4_4SM904GMMA28MMA_64x256x16_F32BF16BF16_SSILNSP_5MajorE0ELSR_0ELNSP_7ScaleInE1ELSS_1EEEEEENS4_6LayoutISD_NS5_IJSC_NSA_ILi0EEESW_EEEEENS5_IJNS4_10UnderscoreESZ_SZ_EEEEENS4_13SM90_TMA_LOADENS4_14ComposedLayoutINS4_7SwizzleILi2ELi4ELi3EEENS4_18smem_ptr_flag_bitsILi16EEENSV_INS5_IJNSA_ILi8EEESI_EEENS5_IJSI_SC_EEEEEEEvNS4_8identityENS4_23SM90_TMA_LOAD_MULTICASTES1C_vS1D_EENS_8epilogue10collective6detail29Sm90TmaWarpSpecializedAdapterINS1H_15DefaultEpilogueISK_SL_SL_NS1G_6thread17LinearCombinationISK_Li1EffLNS1L_9ScaleType4KindE0ELNS_15FloatRoundStyleE2ESK_EENS1_15EpilogueDefaultEEEEEvvEEEEvNT_6ParamsE --------------------------
	.section	.nv.info._ZN7cutlass13device_kernelINS_4gemm6kernel13GemmUniversalIN4cute5tupleIJiiiiEEENS1_10collective13CollectiveMmaINS1_34MainloopSm90TmaGmmaWarpSpecializedILi5ENS5_IJNS4_1CILi2EEENSA_ILi1EEESC_EEENS1_35KernelTmaWarpSpecializedCooperativeEEENS5_IJNSA_ILi128EEENSA_ILi512EEENSA_ILi32EEEEEENS_10bfloat16_tENS5_IJlSC_lEEESK_SL_NS4_8TiledMMAINS4_8MMA_AtomIJNS4_4SM904GMMA28MMA_64x256x16_F32BF16BF16_SSILNSP_5MajorE0ELSR_0ELNSP_7ScaleInE1ELSS_1EEEEEENS4_6LayoutISD_NS5_IJSC_NSA_ILi0EEESW_EEEEENS5_IJNS4_10UnderscoreESZ_SZ_EEEEENS4_13SM90_TMA_LOADENS4_14ComposedLayoutINS4_7SwizzleILi2ELi4ELi3EEENS4_18smem_ptr_flag_bitsILi16EEENSV_INS5_IJNSA_ILi8EEESI_EEENS5_IJSI_SC_EEEEEEEvNS4_8identityENS4_23SM90_TMA_LOAD_MULTICASTES1C_vS1D_EENS_8epilogue10collective6detail29Sm90TmaWarpSpecializedAdapterINS1H_15DefaultEpilogueISK_SL_SL_NS1G_6thread17LinearCombinationISK_Li1EffLNS1L_9ScaleType4KindE0ELNS_15FloatRoundStyleE2ESK_EENS1_15EpilogueDefaultEEEEEvvEEEEvNT_6ParamsE,"",@"SHT_CUDA_INFO"
	.sectionflags	@""
	.align	4


	//----- nvinfo : EIATTR_CUDA_API_VERSION
	.align		4
        /*0000*/ 	.byte	0x04, 0x37
        /*0002*/ 	.short	(.L_21 - .L_20)
.L_20:
        /*0004*/ 	.word	0x00000082


	//----- nvinfo : EIATTR_KPARAM_INFO
	.align		4
.L_21:
        /*0008*/ 	.byte	0x04, 0x17
        /*000a*/ 	.short	(.L_23 - .L_22)
.L_22:
        /*000c*/ 	.word	0x00000000
        /*0010*/ 	.short	0x0000
        /*0012*/ 	.short	0x0070
        /*0014*/ 	.byte	0x00, 0xf0, 0x01, 0x10


	//----- nvinfo : EIATTR_SPARSE_MMA_MASK
	.align		4
.L_23:
        /*0018*/ 	.byte	0x03, 0x50
        /*001a*/ 	.short	0x0000


	//----- nvinfo : EIATTR_MAXREG_COUNT
	.align		4
        /*001c*/ 	.byte	0x03, 0x1b
        /*001e*/ 	.short	0x00a8


	//----- nvinfo : EIATTR_NUM_BARRIERS
	.align		4
        /*0020*/ 	.byte	0x02, 0x4c
        /*0022*/ 	.byte	0x01
	.zero		1


	//----- nvinfo : EIATTR_EXTERNS
	.align		4
        /*0024*/ 	.byte	0x04, 0x0f
        /*0026*/ 	.short	(.L_25 - .L_24)


	//   ....[0]....
	.align		4
.L_24:
        /*0028*/ 	.word	index@(__assertfail)


	//----- nvinfo : EIATTR_ANNOTATIONS
	.align		4
.L_25:
        /*002c*/ 	.byte	0x04, 0x55
        /*002e*/ 	.short	(.L_27 - .L_26)


	//   ....[0]....
.L_26:
        /*0030*/ 	.word	0x00000001
        /*0034*/ 	.byte	0x10, 0x09, 0x00, 0x00, 0x01, 0x00, 0x00, 0x00, 0x20, 0x09, 0x00, 0x00, 0x01, 0x00, 0x00, 0x00
        /* <DEDUP_REMOVED lines=400> */
        /*1944*/ 	.byte	0xb0, 0x69, 0x01, 0x00, 0x01, 0x00, 0x00, 0x00, 0xd0, 0x69, 0x01, 0x00


	//----- nvinfo : EIATTR_MERCURY_ISA_VERSION
	.align		4
.L_27:
        /*1950*/ 	.byte	0x03, 0x5f
        /*1952*/ 	.short	0x0101


	//----- nvinfo : EIATTR_INT_WARP_WIDE_INSTR_OFFSETS
	.align		4
        /*1954*/ 	.byte	0x04, 0x31
        /*1956*/ 	.short	(.L_29 - .L_28)


	//   ....[0]....
.L_28:
        /*1958*/ 	.word	0x000004b0


	//   ....[1]....
        /*195c*/ 	.word	0x000004e0


	//   ....[2]....
        /*1960*/ 	.word	0x00000670


	//----- nvinfo : EIATTR_COOP_GROUP_MASK_REGIDS
	.align		4
.L_29:
        /*1964*/ 	.byte	0x04, 0x29
        /*1966*/ 	.short	(.L_31 - .L_30)


	//   ....[0]....
.L_30:
        /*1968*/ 	.word	0xffffffff


	//   ....[1]....
        /*196c*/ 	.word	0xffffffff


	//   ....[2]....
        /*1970*/ 	.word	0xffffffff


	//   ....[3]....
        /*1974*/ 	.word	0xffffffff


	//   ....[4]....
        /*1978*/ 	.word	0xffffffff


	//   ....[5]....
        /*197c*/ 	.word	0xffffffff


	//----- nvinfo : EIATTR_COOP_GROUP_INSTR_OFFSETS
	.align		4
.L_31:
        /*1980*/ 	.byte	0x04, 0x28
        /*1982*/ 	.short	(.L_33 - .L_32)


	//   ....[0]....
.L_32:
        /*1984*/ 	.word	0x00000070


	//   ....[1]....
        /*1988*/ 	.word	0x00000080


	//   ....[2]....
        /*198c*/ 	.word	0x00000140


	//   ....[3]....
        /*1990*/ 	.word	0x00000300


	//   ....[4]....
        /*1994*/ 	.word	0x00000820


	//   ....[5]....
        /*1998*/ 	.word	0x000012b0


	//----- nvinfo : EIATTR_REG_RECONFIG
	.align		4
.L_33:
        /*199c*/ 	.byte	0x01, 0x54
	.zero		2


	//----- nvinfo : EIATTR_SYSCALL_OFFSETS
	.align		4
        /*19a0*/ 	.byte	0x04, 0x46
        /*19a2*/ 	.short	(.L_35 - .L_34)


	//   ....[0]....
.L_34:
        /*19a4*/ 	.word	0x00001460


	//----- nvinfo : EIATTR_MBARRIER_INSTR_OFFSETS
	.align		4
.L_35:
        /*19a8*/ 	.byte	0x04, 0x39
        /*19aa*/ 	.short	(.L_37 - .L_36)


	//   ....[0]....
.L_36:
        /*19ac*/ 	.word	0x00000240
        /*19b0*/ 	.word	0x000000ff
        /*19b4*/ 	.word	0x00000000
        /*19b8*/ 	.short	0x0100
        /*19ba*/ 	.byte	0x08
	.zero		1


	//   ....[1]....
        /*19bc*/ 	.word	0x00000250
        /*19c0*/ 	.word	0x000000ff
        /*19c4*/ 	.word	0x00000028
        /*19c8*/ 	.short	0x0100
        /*19ca*/ 	.byte	0x08
	.zero		1


	//   ....[2]....
        /*19cc*/ 	.word	0x00000260
        /*19d0*/ 	.word	0x000000ff
        /*19d4*/ 	.word	0x00000008
        /*19d8*/ 	.short	0x0100
        /*19da*/ 	.byte	0x08
	.zero		1


	//   ....[3]....
        /*19dc*/ 	.word	0x00000270
        /*19e0*/ 	.word	0x000000ff
        /*19e4*/ 	.word	0x00000030
        /*19e8*/ 	.short	0x0100
        /*19ea*/ 	.byte	0x08
	.zero		1


	//   ....[4]....
        /*19ec*/ 	.word	0x00000280
        /*19f0*/ 	.word	0x000000ff
        /*19f4*/ 	.word	0x00000010
        /*19f8*/ 	.short	0x0100
        /*19fa*/ 	.byte	0x08
	.zero		1


	//   ....[5]....
        /*19fc*/ 	.word	0x00000290
        /*1a00*/ 	.word	0x000000ff
        /*1a04*/ 	.word	0x00000038
        /*1a08*/ 	.short	0x0100
        /*1a0a*/ 	.byte	0x08
	.zero		1


	//   ....[6]....
        /*1a0c*/ 	.word	0x000002a0
        /*1a10*/ 	.word	0x000000ff
        /*1a14*/ 	.word	0x00000018
        /*1a18*/ 	.short	0x0100
        /*1a1a*/ 	.byte	0x08
	.zero		1


	//   ....[7]....
        /*1a1c*/ 	.word	0x000002b0
        /*1a20*/ 	.word	0x000000ff
        /*1a24*/ 	.word	0x00000040
        /*1a28*/ 	.short	0x0100
        /*1a2a*/ 	.byte	0x08
	.zero		1


	//   ....[8]....
        /*1a2c*/ 	.word	0x000002c0
        /*1a30*/ 	.word	0x000000ff
        /*1a34*/ 	.word	0x00000020
        /*1a38*/ 	.short	0x0100
        /*1a3a*/ 	.byte	0x08
	.zero		1


	//   ....[9]....
        /*1a3c*/ 	.word	0x000002d0
        /*1a40*/ 	.word	0x000000ff
        /*1a44*/ 	.word	0x00000048
        /*1a48*/ 	.short	0x0100
        /*1a4a*/ 	.byte	0x08
	.zero		1


	//   ....[10]....
        /*1a4c*/ 	.word	0x00000720
        /*1a50*/ 	.word	0x000000ff
        /*1a54*/ 	.word	0x00000060
        /*1a58*/ 	.short	0x0100
        /*1a5a*/ 	.byte	0x06
	.zero		1


	//   ....[11]....
        /*1a5c*/ 	.word	0x000007b0
        /*1a60*/ 	.word	0x000000ff
        /*1a64*/ 	.word	0x00000068
        /*1a68*/ 	.short	0x0100
        /*1a6a*/ 	.byte	0x06
	.zero		1


	//   ....[12]....
        /*1a6c*/ 	.word	0x00001530
        /*1a70*/ 	.word	0x00000004
        /*1a74*/ 	.word	0x00000000
        /*1a78*/ 	.short	0x010a
        /*1a7a*/ 	.byte	0x3f
	.zero		1


	//   ....[13]....
        /*1a7c*/ 	.word	0x00001570
        /*1a80*/ 	.word	0x00000004
        /*1a84*/ 	.word	0x00000000
        /*1a88*/ 	.short	0x010a
        /*1a8a*/ 	.byte	0x3f
	.zero		1


	//   ....[14]....
        /*1a8c*/ 	.word	0x00002aa0
        /*1a90*/ 	.word	0x00000006
        /*1a94*/ 	.word	0x00000000
        /*1a98*/ 	.short	0x010a
        /*1a9a*/ 	.byte	0x3f
	.zero		1


	//   ....[15]....
        /*1a9c*/ 	.word	0x00002ae0
        /*1aa0*/ 	.word	0x00000006
        /*1aa4*/ 	.word	0x00000000
        /*1aa8*/ 	.short	0x010a
        /*1aaa*/ 	.byte	0x3f
	.zero		1


	//   ....[16]....
        /*1aac*/ 	.word	0x00004a70
        /*1ab0*/ 	.word	0x00000006
        /*1ab4*/ 	.word	0x00000000
        /*1ab8*/ 	.short	0x0101
        /*1aba*/ 	.byte	0x3f
	.zero		1


	//   ....[17]....
        /*1abc*/ 	.word	0x00004c80
        /*1ac0*/ 	.word	0x00000000
        /*1ac4*/ 	.word	0x00000000
        /*1ac8*/ 	.short	0x0101
        /*1aca*/ 	.byte	0x3f
	.zero		1


	//   ....[18]....
        /*1acc*/ 	.word	0x00016550
        /*1ad0*/ 	.word	0x0000000e
        /*1ad4*/ 	.word	0x00000028
        /*1ad8*/ 	.short	0x010a
        /*1ada*/ 	.byte	0x3f
	.zero		1


	//   ....[19]....
        /*1adc*/ 	.word	0x000168e0
        /*1ae0*/ 	.word	0x00000002
        /*1ae4*/ 	.word	0x00000068
        /*1ae8*/ 	.short	0x0101
        /*1aea*/ 	.byte	0x3f
	.zero		1


	//   ....[20]....
        /*1aec*/ 	.word	0x00017080
        /*1af0*/ 	.word	0x00000005
        /*1af4*/ 	.word	0x00000000
        /*1af8*/ 	.short	0x010a
        /*1afa*/ 	.byte	0x3f
	.zero		1


	//   ....[21]....
        /*1afc*/ 	.word	0x00017110
        /*1b00*/ 	.word	0x00000007
        /*1b04*/ 	.word	0x00000000
        /*1b08*/ 	.short	0x010a
        /*1b0a*/ 	.byte	0x3f
	.zero		1


	//   ....[22]....
        /*1b0c*/ 	.word	0x000171a0
        /*1b10*/ 	.word	0x00000007
        /*1b14*/ 	.word	0x00000000
        /*1b18*/ 	.short	0x010a
        /*1b1a*/ 	.byte	0x3f
	.zero		1


	//   ....[23]....
        /*1b1c*/ 	.word	0x00017230
        /*1b20*/ 	.word	0x00000007
        /*1b24*/ 	.word	0x00000000
        /*1b28*/ 	.short	0x010a
        /*1b2a*/ 	.byte	0x3f
	.zero		1


	//   ....[24]....
        /*1b2c*/ 	.word	0x000172c0
        /*1b30*/ 	.word	0x00000003
        /*1b34*/ 	.word	0x00000000
        /*1b38*/ 	.short	0x010a
        /*1b3a*/ 	.byte	0x3f
	.zero		1


	//   ....[25]....
        /*1b3c*/ 	.word	0x00017320
        /*1b40*/ 	.word	0x00000004
        /*1b44*/ 	.word	0x00000000
        /*1b48*/ 	.short	0x010a
        /*1b4a*/ 	.byte	0x3f
	.zero		1


	//   ....[26]....
        /*1b4c*/ 	.word	0x00017370
        /*1b50*/ 	.word	0x00000006
        /*1b54*/ 	.word	0x00000000
        /*1b58*/ 	.short	0x010a
        /*1b5a*/ 	.byte	0x3f
	.zero		1


	//   ....[27]....
        /*1b5c*/ 	.word	0x00017440
        /*1b60*/ 	.word	0x0000000e
        /*1b64*/ 	.word	0x00000028
        /*1b68*/ 	.short	0x010a
        /*1b6a*/ 	.byte	0x3f
	.zero		1


	//   ....[28]....
        /*1b6c*/ 	.word	0x00017510
        /*1b70*/ 	.word	0x00000005
        /*1b74*/ 	.word	0x00000000
        /*1b78*/ 	.short	0x010a
        /*1b7a*/ 	.byte	0x3f
	.zero		1


	//   ....[29]....
        /*1b7c*/ 	.word	0x00017560
        /*1b80*/ 	.word	0x00000007
        /*1b84*/ 	.word	0x00000000
        /*1b88*/ 	.short	0x010a
        /*1b8a*/ 	.byte	0x3f
	.zero		1


	//   ....[30]....
        /*1b8c*/ 	.word	0x000175b0
        /*1b90*/ 	.word	0x00000007
        /*1b94*/ 	.word	0x00000000
        /*1b98*/ 	.short	0x010a
        /*1b9a*/ 	.byte	0x3f
	.zero		1


	//   ....[31]....
        /*1b9c*/ 	.word	0x00017600
        /*1ba0*/ 	.word	0x00000007
        /*1ba4*/ 	.word	0x00000000
        /*1ba8*/ 	.short	0x010a
        /*1baa*/ 	.byte	0x3f
	.zero		1


	//----- nvinfo : EIATTR_NUM_MBARRIERS
	.align		4
.L_37:
        /*1bac*/ 	.byte	0x03, 0x38
        /*1bae*/ 	.short	0x000c


	//----- nvinfo : EIATTR_EXIT_INSTR_OFFSETS
	.align		4
        /*1bb0*/ 	.byte	0x04, 0x1c
        /*1bb2*/ 	.short	(.L_39 - .L_38)


	//   ....[0]....
.L_38:
        /*1bb4*/ 	.word	0x000009a0


	//   ....[1]....
        /*1bb8*/ 	.word	0x000011d0


	//   ....[2]....
        /*1bbc*/ 	.word	0x00015c30


	//   ....[3]....
        /*1bc0*/ 	.word	0x000161e0


	//   ....[4]....
        /*1bc4*/ 	.word	0x00017310


	//----- nvinfo : EIATTR_MAX_THREADS
	.align		4
.L_39:
        /*1bc8*/ 	.byte	0x04, 0x05
        /*1bca*/ 	.short	(.L_41 - .L_40)
.L_40:
        /*1bcc*/ 	.word	0x00000180
        /*1bd0*/ 	.word	0x00000001
        /*1bd4*/ 	.word	0x00000001


	//----- nvinfo : EIATTR_CRS_STACK_SIZE
	.align		4
.L_41:
        /*1bd8*/ 	.byte	0x04, 0x1e
        /*1bda*/ 	.short	(.L_43 - .L_42)
.L_42:
        /*1bdc*/ 	.word	0x00000000


	//----- nvinfo : EIATTR_CBANK_PARAM_SIZE
	.align		4
.L_43:
        /*1be0*/ 	.byte	0x03, 0x19
        /*1be2*/ 	.short	0x0470


	//----- nvinfo : EIATTR_PARAM_CBANK
	.align		4
        /*1be4*/ 	.byte	0x04, 0x0a
        /*1be6*/ 	.short	(.L_45 - .L_44)
	.align		4
.L_44:
        /*1be8*/ 	.word	index@(.nv.constant0._ZN7cutlass13device_kernelINS_4gemm6kernel13GemmUniversalIN4cute5tupleIJiiiiEEENS1_10collective13CollectiveMmaINS1_34MainloopSm90TmaGmmaWarpSpecializedILi5ENS5_IJNS4_1CILi2EEENSA_ILi1EEESC_EEENS1_35KernelTmaWarpSpecializedCooperativeEEENS5_IJNSA_ILi128EEENSA_ILi512EEENSA_ILi32EEEEEENS_10bfloat16_tENS5_IJlSC_lEEESK_SL_NS4_8TiledMMAINS4_8MMA_AtomIJNS4_4SM904GMMA28MMA_64x256x16_F32BF16BF16_SSILNSP_5MajorE0ELSR_0ELNSP_7ScaleInE1ELSS_1EEEEEENS4_6LayoutISD_NS5_IJSC_NSA_ILi0EEESW_EEEEENS5_IJNS4_10UnderscoreESZ_SZ_EEEEENS4_13SM90_TMA_LOADENS4_14ComposedLayoutINS4_7SwizzleILi2ELi4ELi3EEENS4_18smem_ptr_flag_bitsILi16EEENSV_INS5_IJNSA_ILi8EEESI_EEENS5_IJSI_SC_EEEEEEEvNS4_8identityENS4_23SM90_TMA_LOAD_MULTICASTES1C_vS1D_EENS_8epilogue10collective6detail29Sm90TmaWarpSpecializedAdapterINS1H_15DefaultEpilogueISK_SL_SL_NS1G_6thread17LinearCombinationISK_Li1EffLNS1L_9ScaleType4KindE0ELNS_15FloatRoundStyleE2ESK_EENS1_15EpilogueDefaultEEEEEvvEEEEvNT_6ParamsE)
        /*1bec*/ 	.short	0x0210
        /*1bee*/ 	.short	0x0470


	//----- nvinfo : EIATTR_SW_WAR
	.align		4
.L_45:
        /*1bf0*/ 	.byte	0x04, 0x36
        /*1bf2*/ 	.short	(.L_47 - .L_46)
.L_46:
        /*1bf4*/ 	.word	0x00000008
.L_47:


//--------------------- .nv.callgraph             --------------------------
	.section	.nv.callgraph,"",@"SHT_CUDA_CALLGRAPH"
	.align	4
	.sectionentsize	8
	.align		4
        /*0000*/ 	.word	0x00000000
	.align		4
        /*0004*/ 	.word	0xffffffff
	.align		4
        /*0008*/ 	.word	index@(_ZN7cutlass13device_kernelINS_4gemm6kernel13GemmUniversalIN4cute5tupleIJiiiiEEENS1_10collective13CollectiveMmaINS1_34MainloopSm90TmaGmmaWarpSpecializedILi5ENS5_IJNS4_1CILi2EEENSA_ILi1EEESC_EEENS1_35KernelTmaWarpSpecializedCooperativeEEENS5_IJNSA_ILi128EEENSA_ILi512EEENSA_ILi32EEEEEENS_10bfloat16_tENS5_IJlSC_lEEESK_SL_NS4_8TiledMMAINS4_8MMA_AtomIJNS4_4SM904GMMA28MMA_64x256x16_F32BF16BF16_SSILNSP_5MajorE0ELSR_0ELNSP_7ScaleInE1ELSS_1EEEEEENS4_6LayoutISD_NS5_IJSC_NSA_ILi0EEESW_EEEEENS5_IJNS4_10UnderscoreESZ_SZ_EEEEENS4_13SM90_TMA_LOADENS4_14ComposedLayoutINS4_7SwizzleILi2ELi4ELi3EEENS4_18smem_ptr_flag_bitsILi16EEENSV_INS5_IJNSA_ILi8EEESI_EEENS5_IJSI_SC_EEEEEEEvNS4_8identityENS4_23SM90_TMA_LOAD_MULTICASTES1C_vS1D_EENS_8epilogue10collective6detail29Sm90TmaWarpSpecializedAdapterINS1H_15DefaultEpilogueISK_SL_SL_NS1G_6thread17LinearCombinationISK_Li1EffLNS1L_9ScaleType4KindE0ELNS_15FloatRoundStyleE2ESK_EENS1_15EpilogueDefaultEEEEEvvEEEEvNT_6ParamsE)
	.align		4
        /*000c*/ 	.word	index@(__assertfail)
	.align		4
        /*0010*/ 	.word	0x00000000
	.align		4
        /*0014*/ 	.word	0xfffffffe
	.align		4
        /*0018*/ 	.word	0x00000000
	.align		4
        /*001c*/ 	.word	0xfffffffd
	.align		4
        /*0020*/ 	.word	0x00000000
	.align		4
        /*0024*/ 	.word	0xfffffffc


//--------------------- .nv.constant4             --------------------------
	.section	.nv.constant4,"a",@progbits
	.align	8
	.align		8
.nv.constant4:
        /*0000*/ 	.dword	__assertfail
	.align		8
        /*0008*/ 	.dword	__unnamed_1
	.align		8
        /*0010*/ 	.dword	_ZN39_INTERNAL_06f4c1b2_4_k_cu_c78fa07d_56634cuda3std3__45__cpo5beginE
	.align		8
        /*0018*/ 	.dword	_ZN39_INTERNAL_06f4c1b2_4_k_cu_c78fa07d_56634cuda3std3__45__cpo3endE
	.align		8
        /*0020*/ 	.dword	_ZN39_INTERNAL_06f4c1b2_4_k_cu_c78fa07d_56634cuda3std3__45__cpo6cbeginE
	.align		8
        /*0028*/ 	.dword	_ZN39_INTERNAL_06f4c1b2_4_k_cu_c78fa07d_56634cuda3std3__45__cpo4cendE
	.align		8
        /*0030*/ 	.dword	_ZN39_INTERNAL_06f4c1b2_4_k_cu_c78fa07d_56634cuda3std3__441_GLOBAL__N__06f4c1b2_4_k_cu_c78fa07d_56636ignoreE
	.align		8
        /*0038*/ 	.dword	_ZN39_INTERNAL_06f4c1b2_4_k_cu_c78fa07d_56634cuda3std3__419piecewise_constructE
	.align		8
        /*0040*/ 	.dword	_ZN39_INTERNAL_06f4c1b2_4_k_cu_c78fa07d_56634cuda3std3__48in_placeE
	.align		8
        /*0048*/ 	.dword	_ZN39_INTERNAL_06f4c1b2_4_k_cu_c78fa07d_56634cuda3std6ranges3__45__cpo4swapE
	.align		8
        /*0050*/ 	.dword	_ZN39_INTERNAL_06f4c1b2_4_k_cu_c78fa07d_56634cuda3std6ranges3__45__cpo9iter_moveE
	.align		8
        /*0058*/ 	.dword	_ZN39_INTERNAL_06f4c1b2_4_k_cu_c78fa07d_56634cute7productE
	.align		8
        /*0060*/ 	.dword	_ZN39_INTERNAL_06f4c1b2_4_k_cu_c78fa07d_56634cute1_E
	.align		8
        /*0068*/ 	.dword	$str$22
	.align		8
        /*0070*/ 	.dword	$str$23


//--------------------- .text._ZN7cutlass13device_kernelINS_4gemm6kernel13GemmUniversalIN4cute5tupleIJiiiiEEENS1_10collective13CollectiveMmaINS1_34MainloopSm90TmaGmmaWarpSpecializedILi5ENS5_IJNS4_1CILi2EEENSA_ILi1EEESC_EEENS1_35KernelTmaWarpSpecializedCooperativeEEENS5_IJNSA_ILi128EEENSA_ILi512EEENSA_ILi32EEEEEENS_10bfloat16_tENS5_IJlSC_lEEESK_SL_NS4_8TiledMMAINS4_8MMA_AtomIJNS4_4SM904GMMA28MMA_64x256x16_F32BF16BF16_SSILNSP_5MajorE0ELSR_0ELNSP_7ScaleInE1ELSS_1EEEEEENS4_6LayoutISD_NS5_IJSC_NSA_ILi0EEESW_EEEEENS5_IJNS4_10UnderscoreESZ_SZ_EEEEENS4_13SM90_TMA_LOADENS4_14ComposedLayoutINS4_7SwizzleILi2ELi4ELi3EEENS4_18smem_ptr_flag_bitsILi16EEENSV_INS5_IJNSA_ILi8EEESI_EEENS5_IJSI_SC_EEEEEEEvNS4_8identityENS4_23SM90_TMA_LOAD_MULTICASTES1C_vS1D_EENS_8epilogue10collective6detail29Sm90TmaWarpSpecializedAdapterINS1H_15DefaultEpilogueISK_SL_SL_NS1G_6thread17LinearCombinationISK_Li1EffLNS1L_9ScaleType4KindE0ELNS_15FloatRoundStyleE2ESK_EENS1_15EpilogueDefaultEEEEEvvEEEEvNT_6ParamsE --------------------------
	.section	.text._ZN7cutlass13device_kernelINS_4gemm6kernel13GemmUniversalIN4cute5tupleIJiiiiEEENS1_10collective13CollectiveMmaINS1_34MainloopSm90TmaGmmaWarpSpecializedILi5ENS5_IJNS4_1CILi2EEENSA_ILi1EEESC_EEENS1_35KernelTmaWarpSpecializedCooperativeEEENS5_IJNSA_ILi128EEENSA_ILi512EEENSA_ILi32EEEEEENS_10bfloat16_tENS5_IJlSC_lEEESK_SL_NS4_8TiledMMAINS4_8MMA_AtomIJNS4_4SM904GMMA28MMA_64x256x16_F32BF16BF16_SSILNSP_5MajorE0ELSR_0ELNSP_7ScaleInE1ELSS_1EEEEEENS4_6LayoutISD_NS5_IJSC_NSA_ILi0EEESW_EEEEENS5_IJNS4_10UnderscoreESZ_SZ_EEEEENS4_13SM90_TMA_LOADENS4_14ComposedLayoutINS4_7SwizzleILi2ELi4ELi3EEENS4_18smem_ptr_flag_bitsILi16EEENSV_INS5_IJNSA_ILi8EEESI_EEENS5_IJSI_SC_EEEEEEEvNS4_8identityENS4_23SM90_TMA_LOAD_MULTICASTES1C_vS1D_EENS_8epilogue10collective6detail29Sm90TmaWarpSpecializedAdapterINS1H_15DefaultEpilogueISK_SL_SL_NS1G_6thread17LinearCombinationISK_Li1EffLNS1L_9ScaleType4KindE0ELNS_15FloatRoundStyleE2ESK_EENS1_15EpilogueDefaultEEEEEvvEEEEvNT_6ParamsE,"ax",@progbits
	.align	128
.text._ZN7cutlass13device_kernelINS_4gemm6kernel13GemmUniversalIN4cute5tupleIJiiiiEEENS1_10collective13CollectiveMmaINS1_34MainloopSm90TmaGmmaWarpSpecializedILi5ENS5_IJNS4_1CILi2EEENSA_ILi1EEESC_EEENS1_35KernelTmaWarpSpecializedCooperativeEEENS5_IJNSA_ILi128EEENSA_ILi512EEENSA_ILi32EEEEEENS_10bfloat16_tENS5_IJlSC_lEEESK_SL_NS4_8TiledMMAINS4_8MMA_AtomIJNS4_4SM904GMMA28MMA_64x256x16_F32BF16BF16_SSILNSP_5MajorE0ELSR_0ELNSP_7ScaleInE1ELSS_1EEEEEENS4_6LayoutISD_NS5_IJSC_NSA_ILi0EEESW_EEEEENS5_IJNS4_10UnderscoreESZ_SZ_EEEEENS4_13SM90_TMA_LOADENS4_14ComposedLayoutINS4_7SwizzleILi2ELi4ELi3EEENS4_18smem_ptr_flag_bitsILi16EEENSV_INS5_IJNSA_ILi8EEESI_EEENS5_IJSI_SC_EEEEEEEvNS4_8identityENS4_23SM90_TMA_LOAD_MULTICASTES1C_vS1D_EENS_8epilogue10collective6detail29Sm90TmaWarpSpecializedAdapterINS1H_15DefaultEpilogueISK_SL_SL_NS1G_6thread17LinearCombinationISK_Li1EffLNS1L_9ScaleType4KindE0ELNS_15FloatRoundStyleE2ESK_EENS1_15EpilogueDefaultEEEEEvvEEEEvNT_6ParamsE:
        .type           _ZN7cutlass13device_kernelINS_4gemm6kernel13GemmUniversalIN4cute5tupleIJiiiiEEENS1_10collective13CollectiveMmaINS1_34MainloopSm90TmaGmmaWarpSpecializedILi5ENS5_IJNS4_1CILi2EEENSA_ILi1EEESC_EEENS1_35KernelTmaWarpSpecializedCooperativeEEENS5_IJNSA_ILi128EEENSA_ILi512EEENSA_ILi32EEEEEENS_10bfloat16_tENS5_IJlSC_lEEESK_SL_NS4_8TiledMMAINS4_8MMA_AtomIJNS4_4SM904GMMA28MMA_64x256x16_F32BF16BF16_SSILNSP_5MajorE0ELSR_0ELNSP_7ScaleInE1ELSS_1EEEEEENS4_6LayoutISD_NS5_IJSC_NSA_ILi0EEESW_EEEEENS5_IJNS4_10UnderscoreESZ_SZ_EEEEENS4_13SM90_TMA_LOADENS4_14ComposedLayoutINS4_7SwizzleILi2ELi4ELi3EEENS4_18smem_ptr_flag_bitsILi16EEENSV_INS5_IJNSA_ILi8EEESI_EEENS5_IJSI_SC_EEEEEEEvNS4_8identityENS4_23SM90_TMA_LOAD_MULTICASTES1C_vS1D_EENS_8epilogue10collective6detail29Sm90TmaWarpSpecializedAdapterINS1H_15DefaultEpilogueISK_SL_SL_NS1G_6thread17LinearCombinationISK_Li1EffLNS1L_9ScaleType4KindE0ELNS_15FloatRoundStyleE2ESK_EENS1_15EpilogueDefaultEEEEEvvEEEEvNT_6ParamsE,@function
        .size           _ZN7cutlass13device_kernelINS_4gemm6kernel13GemmUniversalIN4cute5tupleIJiiiiEEENS1_10collective13CollectiveMmaINS1_34MainloopSm90TmaGmmaWarpSpecializedILi5ENS5_IJNS4_1CILi2EEENSA_ILi1EEESC_EEENS1_35KernelTmaWarpSpecializedCooperativeEEENS5_IJNSA_ILi128EEENSA_ILi512EEENSA_ILi32EEEEEENS_10bfloat16_tENS5_IJlSC_lEEESK_SL_NS4_8TiledMMAINS4_8MMA_AtomIJNS4_4SM904GMMA28MMA_64x256x16_F32BF16BF16_SSILNSP_5MajorE0ELSR_0ELNSP_7ScaleInE1ELSS_1EEEEEENS4_6LayoutISD_NS5_IJSC_NSA_ILi0EEESW_EEEEENS5_IJNS4_10UnderscoreESZ_SZ_EEEEENS4_13SM90_TMA_LOADENS4_14ComposedLayoutINS4_7SwizzleILi2ELi4ELi3EEENS4_18smem_ptr_flag_bitsILi16EEENSV_INS5_IJNSA_ILi8EEESI_EEENS5_IJSI_SC_EEEEEEEvNS4_8identityENS4_23SM90_TMA_LOAD_MULTICASTES1C_vS1D_EENS_8epilogue10collective6detail29Sm90TmaWarpSpecializedAdapterINS1H_15DefaultEpilogueISK_SL_SL_NS1G_6thread17LinearCombinationISK_Li1EffLNS1L_9ScaleType4KindE0ELNS_15FloatRoundStyleE2ESK_EENS1_15EpilogueDefaultEEEEEvvEEEEvNT_6ParamsE,(.L_x_585 - _ZN7cutlass13device_kernelINS_4gemm6kernel13GemmUniversalIN4cute5tupleIJiiiiEEENS1_10collective13CollectiveMmaINS1_34MainloopSm90TmaGmmaWarpSpecializedILi5ENS5_IJNS4_1CILi2EEENSA_ILi1EEESC_EEENS1_35KernelTmaWarpSpecializedCooperativeEEENS5_IJNSA_ILi128EEENSA_ILi512EEENSA_ILi32EEEEEENS_10bfloat16_tENS5_IJlSC_lEEESK_SL_NS4_8TiledMMAINS4_8MMA_AtomIJNS4_4SM904GMMA28MMA_64x256x16_F32BF16BF16_SSILNSP_5MajorE0ELSR_0ELNSP_7ScaleInE1ELSS_1EEEEEENS4_6LayoutISD_NS5_IJSC_NSA_ILi0EEESW_EEEEENS5_IJNS4_10UnderscoreESZ_SZ_EEEEENS4_13SM90_TMA_LOADENS4_14ComposedLayoutINS4_7SwizzleILi2ELi4ELi3EEENS4_18smem_ptr_flag_bitsILi16EEENSV_INS5_IJNSA_ILi8EEESI_EEENS5_IJSI_SC_EEEEEEEvNS4_8identityENS4_23SM90_TMA_LOAD_MULTICASTES1C_vS1D_EENS_8epilogue10collective6detail29Sm90TmaWarpSpecializedAdapterINS1H_15DefaultEpilogueISK_SL_SL_NS1G_6thread17LinearCombinationISK_Li1EffLNS1L_9ScaleType4KindE0ELNS_15FloatRoundStyleE2ESK_EENS1_15EpilogueDefaultEEEEEvvEEEEvNT_6ParamsE)
        .other          _ZN7cutlass13device_kernelINS_4gemm6kernel13GemmUniversalIN4cute5tupleIJiiiiEEENS1_10collective13CollectiveMmaINS1_34MainloopSm90TmaGmmaWarpSpecializedILi5ENS5_IJNS4_1CILi2EEENSA_ILi1EEESC_EEENS1_35KernelTmaWarpSpecializedCooperativeEEENS5_IJNSA_ILi128EEENSA_ILi512EEENSA_ILi32EEEEEENS_10bfloat16_tENS5_IJlSC_lEEESK_SL_NS4_8TiledMMAINS4_8MMA_AtomIJNS4_4SM904GMMA28MMA_64x256x16_F32BF16BF16_SSILNSP_5MajorE0ELSR_0ELNSP_7ScaleInE1ELSS_1EEEEEENS4_6LayoutISD_NS5_IJSC_NSA_ILi0EEESW_EEEEENS5_IJNS4_10UnderscoreESZ_SZ_EEEEENS4_13SM90_TMA_LOADENS4_14ComposedLayoutINS4_7SwizzleILi2ELi4ELi3EEENS4_18smem_ptr_flag_bitsILi16EEENSV_INS5_IJNSA_ILi8EEESI_EEENS5_IJSI_SC_EEEEEEEvNS4_8identityENS4_23SM90_TMA_LOAD_MULTICASTES1C_vS1D_EENS_8epilogue10collective6detail29Sm90TmaWarpSpecializedAdapterINS1H_15DefaultEpilogueISK_SL_SL_NS1G_6thread17LinearCombinationISK_Li1EffLNS1L_9ScaleType4KindE0ELNS_15FloatRoundStyleE2ESK_EENS1_15EpilogueDefaultEEEEEvvEEEEvNT_6ParamsE,@"STO_CUDA_ENTRY STV_DEFAULT"
_ZN7cutlass13device_kernelINS_4gemm6kernel13GemmUniversalIN4cute5tupleIJiiiiEEENS1_10collective13CollectiveMmaINS1_34MainloopSm90TmaGmmaWarpSpecializedILi5ENS5_IJNS4_1CILi2EEENSA_ILi1EEESC_EEENS1_35KernelTmaWarpSpecializedCooperativeEEENS5_IJNSA_ILi128EEENSA_ILi512EEENSA_ILi32EEEEEENS_10bfloat16_tENS5_IJlSC_lEEESK_SL_NS4_8TiledMMAINS4_8MMA_AtomIJNS4_4SM904GMMA28MMA_64x256x16_F32BF16BF16_SSILNSP_5MajorE0ELSR_0ELNSP_7ScaleInE1ELSS_1EEEEEENS4_6LayoutISD_NS5_IJSC_NSA_ILi0EEESW_EEEEENS5_IJNS4_10UnderscoreESZ_SZ_EEEEENS4_13SM90_TMA_LOADENS4_14ComposedLayoutINS4_7SwizzleILi2ELi4ELi3EEENS4_18smem_ptr_flag_bitsILi16EEENSV_INS5_IJNSA_ILi8EEESI_EEENS5_IJSI_SC_EEEEEEEvNS4_8identityENS4_23SM90_TMA_LOAD_MULTICASTES1C_vS1D_EENS_8epilogue10collective6detail29Sm90TmaWarpSpecializedAdapterINS1H_15DefaultEpilogueISK_SL_SL_NS1G_6thread17LinearCombinationISK_Li1EffLNS1L_9ScaleType4KindE0ELNS_15FloatRoundStyleE2ESK_EENS1_15EpilogueDefaultEEEEEvvEEEEvNT_6ParamsE:
[----:B------:R-:W0:Y:S02]  /*0000*/  LDC R1, c[0x0][0x28] ;  /* 0x00000a00ff017b82 */ /* 0x000e240000000800 */
[----:B0-----:R-:W-:Y:S01]  /*0010*/  VIADD R1, R1, 0xfffffb38 ;  /* 0xfffffb3801017836 */ /* 0x001fe20000000000 */
[----:B------:R-:W0:Y:S01]  /*0020*/  S2R R6, SR_TID.X ;  /* 0x0000000000067919 */ /* 0x000e220000002100 */
[----:B------:R-:W-:Y:S01]  /*0030*/  ELECT P0, URZ, PT ;  /* 0x00000000003f782f */ /* 0x000fe20003800000 */
[----:B------:R-:W-:Y:S01]  /*0040*/  BSSY B0, `(.L_x_0) ;  /* 0x000000f000007945 */ /* 0x000fe20003800000 */
[--C-:B0-----:R-:W-:Y:S02]  /*0050*/  SHF.R.U32.HI R0, RZ, 0x5, R6.reuse ;  /* 0x00000005ff007819 */ /* 0x101fe40000011606 */
[----:B------:R-:W-:-:S03]  /*0060*/  SHF.R.U32.HI R3, RZ, 0x7, R6 ;  /* 0x00000007ff037819 */ /* 0x000fc60000011606 */
[----:B------:R-:W0:Y:S04]  /*0070*/  SHFL.IDX PT, R2, R0, RZ, 0x1f ;  /* 0x00001fff00027589 */ /* 0x000e2800000e0000 */
[----:B------:R1:W2:Y:S01]  /*0080*/  SHFL.IDX PT, R5, R3, RZ, 0x1f ;  /* 0x00001fff03057589 */ /* 0x0002a200000e0000 */
[----:B0-----:R-:W-:-:S13]  /*0090*/  ISETP.NE.OR P0, PT, R2, RZ, !P0 ;  /* 0x000000ff0200720c */ /* 0x001fda0004705670 */
[----:B-12---:R-:W-:Y:S05]  /*00a0*/  @P0 BRA `(.L_x_1) ;  /* 0x0000000000200947 */ /* 0x006fea0003800000 */
[----:B------:R-:W-:Y:S02]  /*00b0*/  ULDC.64 UR4, c[0x0][0x198] ;  /* 0x0000660000047ab9 */ /* 0x000fe40000000a00 */
[----:B------:R-:W-:Y:S02]  /*00c0*/  UIADD3 UR6, UP0, UR4, 0xf0, URZ ;  /* 0x000000f004067890 */ /* 0x000fe4000ff1e03f */
[----:B------:R-:W-:Y:S02]  /*00d0*/  UIADD3 UR4, UP1, UR4, 0x1f0, URZ ;  /* 0x000001f004047890 */ /* 0x000fe4000ff3e03f */
[----:B------:R-:W-:Y:S02]  /*00e0*/  UIADD3.X UR7, URZ, UR5, URZ, UP0, !UPT ;  /* 0x000000053f077290 */ /* 0x000fe400087fe43f */
[----:B------:R-:W-:-:S07]  /*00f0*/  UIADD3.X UR5, URZ, UR5, URZ, UP1, !UPT ;  /* 0x000000053f057290 */ /* 0x000fce0008ffe43f */
[----:B------:R0:W-:Y:S02]  /*0100*/  UTMACCTL.PF [UR6] ;  /* 0x00000000060079b9 */ /* 0x0001e40008040000 */
[----:B------:R0:W-:Y:S02]  /*0110*/  UTMACCTL.PF [UR4] ;  /* 0x00000000040079b9 */ /* 0x0001e40008040000 */
[----:B0-----:R-:W-:Y:S01]  /*0120*/  NOP ;  /* 0x0000000000007918 */ /* 0x001fe20000000000 */
.L_x_1:
[----:B------:R-:W-:Y:S05]  /*0130*/  BSYNC B0 ;  /* 0x0000000000007941 */ /* 0x000fea0003800000 */
.L_x_0:
[----:B------:R-:W0:Y:S02]  /*0140*/  SHFL.IDX PT, R3, R0, RZ, 0x1f ;  /* 0x00001fff00037589 */ /* 0x000e2400000e0000 */
[----:B0-----:R-:W-:-:S13]  /*0150*/  ISETP.NE.AND P0, PT, R3, RZ, PT ;  /* 0x000000ff0300720c */ /* 0x001fda0003f05270 */
[----:B------:R-:W-:Y:S05]  /*0160*/  @P0 BRA `(.L_x_2) ;  /* 0x0000000000600947 */ /* 0x000fea0003800000 */
[----:B------:R-:W0:Y:S01]  /*0170*/  S2UR UR8, SR_CgaCtaId ;  /* 0x00000000000879c3 */ /* 0x000e220000008800 */
[----:B------:R-:W-:Y:S01]  /*0180*/  UMOV UR4, 0x400 ;  /* 0x0000040000047882 */ /* 0x000fe20000000000 */
[----:B------:R-:W-:Y:S01]  /*0190*/  UMOV UR5, 0x1 ;  /* 0x0000000100057882 */ /* 0x000fe20000000000 */
[----:B------:R-:W-:Y:S01]  /*01a0*/  UMOV UR6, 0x4 ;  /* 0x0000000400067882 */ /* 0x000fe20000000000 */
[----:B------:R-:W-:Y:S01]  /*01b0*/  ELECT P0, URZ, PT ;  /* 0x00000000003f782f */ /* 0x000fe20003800000 */
[----:B------:R-:W-:-:S04]  /*01c0*/  UIADD3 UR6, -UR6, 0x100000, URZ ;  /* 0x0010000006067890 */ /* 0x000fc8000fffe13f */
[----:B------:R-:W-:Y:S02]  /*01d0*/  USHF.L.U32 UR7, UR6, 0xb, URZ ;  /* 0x0000000b06077899 */ /* 0x000fe4000800063f */
[----:B------:R-:W-:Y:S02]  /*01e0*/  USHF.L.U32 UR6, UR6, 0x1, URZ ;  /* 0x0000000106067899 */ /* 0x000fe4000800063f */
[----:B0-----:R-:W-:Y:S02]  /*01f0*/  ULEA UR8, UR8, UR4, 0x18 ;  /* 0x0000000408087291 */ /* 0x001fe4000f8ec03f */
[----:B------:R-:W-:-:S04]  /*0200*/  UIADD3 UR4, -UR5, 0x100000, URZ ;  /* 0x0010000005047890 */ /* 0x000fc8000fffe13f */
[----:B------:R-:W-:Y:S02]  /*0210*/  USHF.L.U32 UR5, UR4, 0xb, URZ ;  /* 0x0000000b04057899 */ /* 0x000fe4000800063f */
[----:B------:R-:W-:Y:S01]  /*0220*/  USHF.L.U32 UR4, UR4, 0x1, URZ ;  /* 0x0000000104047899 */ /* 0x000fe2000800063f */
[----:B------:R-:W0:Y:S11]  /*0230*/  FENCE.VIEW.ASYNC.S ;  /* 0x00000000000073c6 */ /* 0x000e360000000000 */
[----:B0-----:R0:W1:Y:S01]  /*0240*/  SYNCS.EXCH.64 URZ, [UR8], UR4 ;  /* 0x00000004083f75b2 */ /* 0x0010620008000100 */
[----:B------:R0:W2:Y:S01]  /*0250*/  SYNCS.EXCH.64 URZ, [UR8+0x28], UR6 ;  /* 0x00002806083f75b2 */ /* 0x0000a20008000100 */
[----:B------:R0:W3:Y:S01]  /*0260*/  SYNCS.EXCH.64 URZ, [UR8+0x8], UR4 ;  /* 0x00000804083f75b2 */ /* 0x0000e20008000100 */
[----:B------:R0:W4:Y:S01]  /*0270*/  SYNCS.EXCH.64 URZ, [UR8+0x30], UR6 ;  /* 0x00003006083f75b2 */ /* 0x0001220008000100 */
[----:B------:R0:W0:Y:S01]  /*0280*/  SYNCS.EXCH.64 URZ, [UR8+0x10], UR4 ;  /* 0x00001004083f75b2 */ /* 0x0000220008000100 */
[----:B------:R0:W0:Y:S01]  /*0290*/  SYNCS.EXCH.64 URZ, [UR8+0x38], UR6 ;  /* 0x00003806083f75b2 */ /* 0x0000220008000100 */
[----:B------:R0:W0:Y:S01]  /*02a0*/  SYNCS.EXCH.64 URZ, [UR8+0x18], UR4 ;  /* 0x00001804083f75b2 */ /* 0x0000220008000100 */
[----:B------:R0:W0:Y:S01]  /*02b0*/  SYNCS.EXCH.64 URZ, [UR8+0x40], UR6 ;  /* 0x00004006083f75b2 */ /* 0x0000220008000100 */
[----:B------:R0:W0:Y:S01]  /*02c0*/  SYNCS.EXCH.64 URZ, [UR8+0x20], UR4 ;  /* 0x00002004083f75b2 */ /* 0x0000220008000100 */
[----:B------:R0:W0:Y:S01]  /*02d0*/  SYNCS.EXCH.64 URZ, [UR8+0x48], UR6 ;  /* 0x00004806083f75b2 */ /* 0x0000220008000100 */
[----:B------:R-:W-:Y:S01]  /*02e0*/  NOP ;  /* 0x0000000000007918 */ /* 0x000fe20000000000 */
.L_x_2:
[----:B------:R-:W-:Y:S01]  /*02f0*/  SHF.R.S32.HI R4, RZ, 0x1f, R6 ;  /* 0x0000001fff047819 */ /* 0x000fe20000011406 */
[----:B------:R-:W5:Y:S01]  /*0300*/  SHFL.IDX PT, R0, R0, RZ, 0x1f ;  /* 0x00001fff00007589 */ /* 0x000f6200000e0000 */
[----:B0-----:R-:W0:Y:S01]  /*0310*/  S2UR UR8, SR_CTAID.X ;  /* 0x00000000000879c3 */ /* 0x001e220000002500 */
[----:B------:R-:W-:Y:S02]  /*0320*/  ELECT P0, URZ, PT ;  /* 0x00000000003f782f */ /* 0x000fe40003800000 */
[----:B------:R-:W-:Y:S01]  /*0330*/  LEA.HI R4, R4, R6, RZ, 0x7 ;  /* 0x0000000604047211 */ /* 0x000fe200078f38ff */
[----:B------:R-:W-:Y:S01]  /*0340*/  ULDC UR4, c[0x0][0x150] ;  /* 0x0000540000047ab9 */ /* 0x000fe20000000800 */
[----:B------:R-:W-:Y:S01]  /*0350*/  NOP ;  /* 0x0000000000007918 */ /* 0x000fe20000000000 */
[----:B------:R-:W-:Y:S01]  /*0360*/  NOP ;  /* 0x0000000000007918 */ /* 0x000fe20000000000 */
[----:B------:R-:W-:Y:S01]  /*0370*/  LOP3.LUT R4, R4, 0xffffff80, RZ, 0xc0, !PT ;  /* 0xffffff8004047812 */ /* 0x000fe200078ec0ff */
[----:B------:R-:W-:Y:S01]  /*0380*/  IMAD.MOV.U32 R17, RZ, RZ, 0x1 ;  /* 0x00000001ff117424 */ /* 0x000fe200078e00ff */
[----:B------:R-:W1:Y:S01]  /*0390*/  LDC R10, c[0x0][0x144] ;  /* 0x00005100ff0a7b82 */ /* 0x000e620000000800 */
[----:B------:R-:W-:-:S02]  /*03a0*/  ISETP.NE.AND P3, PT, R5, RZ, PT ;  /* 0x000000ff0500720c */ /* 0x000fc40003f65270 */
[----:B------:R-:W-:Y:S01]  /*03b0*/  IMAD.IADD R8, R6, 0x1, -R4 ;  /* 0x0000000106087824 */ /* 0x000fe200078e0a04 */
[----:B------:R-:W-:Y:S01]  /*03c0*/  SHF.R.S32.HI R6, RZ, 0x1f, R3 ;  /* 0x0000001fff067819 */ /* 0x000fe20000011403 */
[----:B------:R-:W2:Y:S03]  /*03d0*/  S2R R4, SR_CTAID.Y ;  /* 0x0000000000047919 */ /* 0x000ea60000002600 */
[----:B------:R-:W-:Y:S01]  /*03e0*/  SHF.R.S32.HI R7, RZ, 0x1f, R8 ;  /* 0x0000001fff077819 */ /* 0x000fe20000011408 */
[----:B------:R-:W3:Y:S01]  /*03f0*/  LDC R12, c[0x0][0x140] ;  /* 0x00005000ff0c7b82 */ /* 0x000ee20000000800 */
[----:B------:R-:W-:Y:S02]  /*0400*/  LEA.HI R6, R6, R3, RZ, 0x2 ;  /* 0x0000000306067211 */ /* 0x000fe400078f10ff */
[----:B------:R-:W-:Y:S02]  /*0410*/  LEA.HI R7, R7, R8, RZ, 0x3 ;  /* 0x0000000807077211 */ /* 0x000fe400078f18ff */
[----:B------:R-:W-:-:S02]  /*0420*/  LOP3.LUT R6, R6, 0x3ffffffc, RZ, 0xc0, !PT ;  /* 0x3ffffffc06067812 */ /* 0x000fc400078ec0ff */
[----:B-----5:R-:W-:Y:S02]  /*0430*/  ISETP.NE.OR P0, PT, R0, RZ, !P0 ;  /* 0x000000ff0000720c */ /* 0x020fe40004705670 */
[--C-:B------:R-:W-:Y:S01]  /*0440*/  SHF.R.S32.HI R0, RZ, 0x3, R7.reuse ;  /* 0x00000003ff007819 */ /* 0x100fe20000011407 */
[----:B------:R-:W-:Y:S01]  /*0450*/  IMAD.IADD R6, R3, 0x1, -R6 ;  /* 0x0000000103067824 */ /* 0x000fe200078e0a06 */
[----:B0-----:R-:W-:Y:S02]  /*0460*/  I2FP.F32.U32 R9, UR8 ;  /* 0x0000000800097c45 */ /* 0x001fe40008201000 */
[----:B------:R-:W-:-:S03]  /*0470*/  SHF.R.S32.HI R7, RZ, 0x1f, R7 ;  /* 0x0000001fff077819 */ /* 0x000fc60000011407 */
[----:B------:R-:W-:Y:S01]  /*0480*/  FMUL R9, R9, UR4 ;  /* 0x0000000409097c20 */ /* 0x000fe20008400000 */
[----:B------:R-:W-:Y:S01]  /*0490*/  LEA.HI R7, R7, R0, RZ, 0x2 ;  /* 0x0000000007077211 */ /* 0x000fe200078f10ff */
[----:B------:R-:W-:Y:S02]  /*04a0*/  ULDC UR4, c[0x0][0x154] ;  /* 0x0000550000047ab9 */ /* 0x000fe40000000800 */
[----:B------:R-:W-:Y:S01]  /*04b0*/  VOTEU.ALL UP0, P0 ;  /* 0x00000000003f7886 */ /* 0x000fe20000000000 */
[----:B------:R-:W-:Y:S01]  /*04c0*/  LOP3.LUT R7, R7, 0xfffffffc, RZ, 0xc0, !PT ;  /* 0xfffffffc07077812 */ /* 0x000fe200078ec0ff */
[----:B------:R-:W0:Y:S01]  /*04d0*/  F2I.U32.TRUNC.NTZ R9, R9 ;  /* 0x0000000900097305 */ /* 0x000e22000020f000 */
[----:B------:R-:W-:Y:S01]  /*04e0*/  VOTEU.ALL UP1, P0 ;  /* 0x00000000003f7886 */ /* 0x000fe20000020000 */
[----:B---3--:R-:W-:Y:S01]  /*04f0*/  ISETP.EQ.U32.AND P2, PT, R12, 0x1, PT ;  /* 0x000000010c00780c */ /* 0x008fe20003f42070 */
[----:B------:R-:W3:Y:S01]  /*0500*/  @!UP0 S2UR UR7, SR_CgaCtaId ;  /* 0x00000000000789c3 */ /* 0x000ee20000008800 */
[----:B------:R-:W-:Y:S01]  /*0510*/  IMAD.IADD R7, R0, 0x1, -R7 ;  /* 0x0000000100077824 */ /* 0x000fe200078e0a07 */
[----:B------:R-:W-:Y:S01]  /*0520*/  @!UP0 UMOV UR6, 0x400 ;  /* 0x0000040000068882 */ /* 0x000fe20000000000 */
[----:B--2---:R-:W-:-:S02]  /*0530*/  I2FP.F32.U32 R3, R4 ;  /* 0x0000000400037245 */ /* 0x004fc40000201000 */
[----:B------:R-:W-:-:S03]  /*0540*/  IMAD R18, R6, 0x4, R7 ;  /* 0x0000000406127824 */ /* 0x000fc600078e0207 */
[----:B------:R-:W-:Y:S01]  /*0550*/  FMUL R11, R3, UR4 ;  /* 0x00000004030b7c20 */ /* 0x000fe20008400000 */
[----:B------:R-:W2:Y:S01]  /*0560*/  LDC R7, c[0x0][0x148] ;  /* 0x00005200ff077b82 */ /* 0x000ea20000000800 */
[----:B------:R-:W-:Y:S01]  /*0570*/  LEA.HI R0, R18, R18, RZ, 0x1 ;  /* 0x0000001212007211 */ /* 0x000fe200078f08ff */
[----:B------:R-:W-:Y:S01]  /*0580*/  UMOV UR4, 0x20 ;  /* 0x0000002000047882 */ /* 0x000fe20000000000 */
[----:B0-----:R-:W-:Y:S01]  /*0590*/  IMAD.MOV R13, RZ, RZ, -R9 ;  /* 0x000000ffff0d7224 */ /* 0x001fe200078e0a09 */
[----:B------:R-:W-:Y:S01]  /*05a0*/  SHF.R.S32.HI R3, RZ, 0x1f, R2 ;  /* 0x0000001fff037819 */ /* 0x000fe20000011402 */
[----:B------:R-:W0:Y:S01]  /*05b0*/  F2I.U32.TRUNC.NTZ R11, R11 ;  /* 0x0000000b000b7305 */ /* 0x000e22000020f000 */
[----:B------:R-:W-:Y:S01]  /*05c0*/  LOP3.LUT R9, R0, 0xfffffffe, RZ, 0xc0, !PT ;  /* 0xfffffffe00097812 */ /* 0x000fe200078ec0ff */
[----:B-1----:R-:W-:Y:S01]  /*05d0*/  IMAD R6, R10, R13, UR8 ;  /* 0x000000080a067e24 */ /* 0x002fe2000f8e020d */
[----:B------:R-:W-:Y:S01]  /*05e0*/  LEA.HI R3, R3, R2, RZ, 0x2 ;  /* 0x0000000203037211 */ /* 0x000fe200078f10ff */
[----:B------:R-:W-:-:S04]  /*05f0*/  @!UP0 UIADD3 UR4, -UR4, 0x100000, URZ ;  /* 0x0010000004048890 */ /* 0x000fc8000fffe13f */
[----:B------:R-:W-:Y:S02]  /*0600*/  @!UP0 USHF.L.U32 UR5, UR4, 0xb, URZ ;  /* 0x0000000b04058899 */ /* 0x000fe4000800063f */
[----:B------:R-:W-:Y:S01]  /*0610*/  @!UP0 USHF.L.U32 UR4, UR4, 0x1, URZ ;  /* 0x0000000104048899 */ /* 0x000fe2000800063f */
[----:B------:R-:W-:Y:S02]  /*0620*/  VIADD R10, R5, 0xffffffff ;  /* 0xffffffff050a7836 */ /* 0x000fe40000000000 */
[----:B------:R-:W-:Y:S01]  /*0630*/  IMAD.IADD R9, R18, 0x1, -R9 ;  /* 0x0000000112097824 */ /* 0x000fe200078e0a09 */
[----:B------:R-:W-:Y:S01]  /*0640*/  LOP3.LUT R3, R3, 0xfffffffc, RZ, 0xc0, !PT ;  /* 0xfffffffc03037812 */ /* 0x000fe200078ec0ff */
[----:B---3--:R-:W-:Y:S01]  /*0650*/  @!UP0 ULEA UR6, UR7, UR6, 0x18 ;  /* 0x0000000607068291 */ /* 0x008fe2000f8ec03f */
[----:B------:R-:W-:Y:S01]  /*0660*/  ISETP.GE.U32.AND P6, PT, R10, 0x2, PT ;  /* 0x000000020a00780c */ /* 0x000fe20003fc6070 */
[----:B------:R-:W-:Y:S01]  /*0670*/  VOTEU.ALL UP0, P0 ;  /* 0x00000000003f7886 */ /* 0x000fe20000000000 */
[----:B------:R-:W-:Y:S01]  /*0680*/  ISETP.NE.AND P4, PT, R9, R6, PT ;  /* 0x000000060900720c */ /* 0x000fe20003f85270 */
[----:B------:R-:W-:Y:S01]  /*0690*/  IMAD.SHL.U32 R9, R18, 0x4, RZ ;  /* 0x0000000412097824 */ /* 0x000fe200078e00ff */
[----:B------:R-:W-:Y:S01]  /*06a0*/  LOP3.LUT P0, RZ, R8, 0x7, RZ, 0xc0, !PT ;  /* 0x0000000708ff7812 */ /* 0x000fe2000780c0ff */
[----:B------:R-:W-:-:S02]  /*06b0*/  IMAD.IADD R0, R2, 0x1, -R3 ;  /* 0x0000000102007824 */ /* 0x000fc400078e0a03 */
[----:B0-----:R-:W-:Y:S01]  /*06c0*/  IMAD.MOV R14, RZ, RZ, -R11 ;  /* 0x000000ffff0e7224 */ /* 0x001fe200078e0a0b */
[----:B------:R-:W-:Y:S02]  /*06d0*/  LOP3.LUT R18, R18, 0xc, R9, 0x78, !PT ;  /* 0x0000000c12127812 */ /* 0x000fe400078e7809 */
[----:B------:R-:W-:Y:S01]  /*06e0*/  ISETP.NE.AND P1, PT, R0, 0x3, PT ;  /* 0x000000030000780c */ /* 0x000fe20003f25270 */
[----:B--2---:R-:W-:Y:S01]  /*06f0*/  IMAD R3, R7, R14, R4 ;  /* 0x0000000e07037224 */ /* 0x004fe200078e0204 */
[----:B------:R-:W-:Y:S01]  /*0700*/  ISETP.LT.U32.AND P0, PT, R18, 0x2, !P0 ;  /* 0x000000021200780c */ /* 0x000fe20004701070 */
[----:B------:R-:W0:Y:S02]  /*0710*/  FENCE.VIEW.ASYNC.S ;  /* 0x00000000000073c6 */ /* 0x000e240000000000 */
[----:B0-----:R0:W1:Y:S01]  /*0720*/  @!UP0 SYNCS.EXCH.64 URZ, [UR6+0x60], UR4 ;  /* 0x00006004063f85b2 */ /* 0x0010620008000100 */
[----:B------:R-:W-:Y:S02]  /*0730*/  ISETP.EQ.OR P1, PT, R0, RZ, !P1 ;  /* 0x000000ff0000720c */ /* 0x000fe40004f22670 */
[----:B------:R-:W-:-:S02]  /*0740*/  @P4 LEA.HI R2, R18, R18, RZ, 0x1 ;  /* 0x0000001212024211 */ /* 0x000fc400078f08ff */
[----:B------:R-:W-:Y:S02]  /*0750*/  ISETP.EQ.AND P1, PT, R5, RZ, P1 ;  /* 0x000000ff0500720c */ /* 0x000fe40000f22270 */
[----:B------:R-:W-:Y:S02]  /*0760*/  @P4 SHF.R.S32.HI R2, RZ, 0x1, R2 ;  /* 0x00000001ff024819 */ /* 0x000fe40000011402 */
[----:B------:R-:W-:Y:S02]  /*0770*/  SEL R19, RZ, 0x1, !P1 ;  /* 0x00000001ff137807 */ /* 0x000fe40004800000 */
[----:B------:R-:W-:Y:S02]  /*0780*/  @P4 ISETP.NE.AND P5, PT, R2, R3, PT ;  /* 0x000000030200420c */ /* 0x000fe40003fa5270 */
[----:B------:R-:W-:Y:S02]  /*0790*/  SEL R2, RZ, 0x1, !P0 ;  /* 0x00000001ff027807 */ /* 0x000fe40004000000 */
[----:B------:R-:W-:Y:S01]  /*07a0*/  @P4 SEL R17, RZ, 0x1, P5 ;  /* 0x00000001ff114807 */ /* 0x000fe20002800000 */
[----:B------:R0:W2:Y:S01]  /*07b0*/  @!UP1 SYNCS.EXCH.64 URZ, [UR6+0x68], UR4 ;  /* 0x00006804063f95b2 */ /* 0x0000a20008000100 */
[----:B------:R-:W-:Y:S01]  /*07c0*/  SEL R19, R19, 0x2, P6 ;  /* 0x0000000213137807 */ /* 0x000fe20003000000 */
[----:B------:R-:W-:Y:S01]  /*07d0*/  NOP ;  /* 0x0000000000007918 */ /* 0x000fe20000000000 */
[----:B------:R-:W-:Y:S01]  /*07e0*/  LOP3.LUT R17, R17, R2, RZ, 0xc0, !PT ;  /* 0x0000000211117212 */ /* 0x000fe200078ec0ff */
[----:B------:R-:W-:Y:S06]  /*07f0*/  @!P2 BRA `(.L_x_3) ;  /* 0x000000000008a947 */ /* 0x000fec0003800000 */
[----:B-12-4-:R-:W-:Y:S01]  /*0800*/  UCGABAR_ARV ;  /* 0x00000000000079c7 */ /* 0x016fe20008000000 */
[----:B------:R-:W-:Y:S05]  /*0810*/  BRA `(.L_x_4) ;  /* 0x0000000000047947 */ /* 0x000fea0003800000 */
.L_x_3:
[----:B-12-4-:R-:W-:Y:S01]  /*0820*/  NOP ;  /* 0x0000000000007918 */ /* 0x016fe20000000000 */
.L_x_4:
[----:B------:R-:W1:Y:S01]  /*0830*/  LDC R2, c[0x0][0x65c] ;  /* 0x00019700ff027b82 */ /* 0x000e620000000800 */
[----:B------:R-:W-:Y:S01]  /*0840*/  IMAD.MOV.U32 R3, RZ, RZ, RZ ;  /* 0x000000ffff037224 */ /* 0x000fe200078e00ff */
[----:B-1----:R-:W-:Y:S01]  /*0850*/  ISETP.NE.AND P1, PT, R2, 0x1, PT ;  /* 0x000000010200780c */ /* 0x002fe20003f25270 */
[----:B------:R-:W-:-:S12]  /*0860*/  IMAD.U32 R2, RZ, RZ, UR8 ;  /* 0x00000008ff027e24 */ /* 0x000fd8000f8e00ff */
[----:B------:R-:W1:Y:S01]  /*0870*/  @P1 LDC R9, c[0x0][0x10] ;  /* 0x00000400ff091b82 */ /* 0x000e620000000800 */
[----:B------:R-:W-:Y:S02]  /*0880*/  @P1 IMAD.MOV.U32 R5, RZ, RZ, RZ ;  /* 0x000000ffff051224 */ /* 0x000fe400078e00ff */
[----:B------:R-:W-:-:S05]  /*0890*/  @P1 IMAD.MOV.U32 R13, RZ, RZ, RZ ;  /* 0x000000ffff0d1224 */ /* 0x000fca00078e00ff */
[----:B------:R-:W2:Y:S01]  /*08a0*/  @!P1 LDC R11, c[0x0][0xc] ;  /* 0x00000300ff0b9b82 */ /* 0x000ea20000000800 */
[----:B-1----:R-:W-:-:S04]  /*08b0*/  @P1 IMAD.WIDE.U32 R8, R9, UR8, R4 ;  /* 0x0000000809081c25 */ /* 0x002fc8000f8e0004 */
[----:B------:R-:W-:Y:S02]  /*08c0*/  @P1 IMAD.MOV.U32 R16, RZ, RZ, R8 ;  /* 0x000000ffff101224 */ /* 0x000fe400078e0008 */
[----:B------:R-:W-:Y:S02]  /*08d0*/  @P1 IMAD.IADD R24, R9, 0x1, R13 ;  /* 0x0000000109181824 */ /* 0x000fe400078e020d */
[----:B--2---:R-:W-:-:S04]  /*08e0*/  @!P1 IMAD.WIDE.U32 R2, R4, R11, R2 ;  /* 0x0000000b04029225 */ /* 0x004fc800078e0002 */
[----:B------:R-:W-:Y:S02]  /*08f0*/  @!P1 IMAD.MOV.U32 R16, RZ, RZ, R2 ;  /* 0x000000ffff109224 */ /* 0x000fe400078e0002 */
[----:B------:R-:W-:-:S03]  /*0900*/  @!P1 IMAD.MOV.U32 R24, RZ, RZ, R3 ;  /* 0x000000ffff189224 */ /* 0x000fc600078e0003 */
[----:B------:R1:W-:Y:S04]  /*0910*/  STL [R1+0x204], R16 ;  /* 0x0002041001007387 */ /* 0x0003e80000100800 */
[----:B------:R1:W-:Y:S01]  /*0920*/  STL [R1+0x200], R24 ;  /* 0x0002001801007387 */ /* 0x0003e20000100800 */
[----:B------:R-:W-:Y:S05]  /*0930*/  @!P2 BRA `(.L_x_5) ;  /* 0x00000000000ca947 */ /* 0x000fea0003800000 */
[----:B------:R-:W-:Y:S01]  /*0940*/  UCGABAR_WAIT ;  /* 0x0000000000007dc7 */ /* 0x000fe20008000000 */
[----:B------:R-:W-:Y:S01]  /*0950*/  CCTL.IVALL ;  /* 0x00000000ff00798f */ /* 0x000fe20002000000 */
[----:B------:R-:W-:Y:S05]  /*0960*/  BRA `(.L_x_6) ;  /* 0x0000000000047947 */ /* 0x000fea0003800000 */
.L_x_5:
[----:B------:R-:W-:Y:S06]  /*0970*/  BAR.SYNC.DEFER_BLOCKING 0x0 ;  /* 0x0000000000007b1d */ /* 0x000fec0000010000 */
.L_x_6:
[----:B------:R-:W-:Y:S05]  /*0980*/  @!P3 BRA `(.L_x_7) ;  /* 0x0000015000acb947 */ /* 0x000fea0003800000 */
[----:B------:R-:W-:-:S13]  /*0990*/  ISETP.GT.U32.AND P0, PT, R10, 0x1, PT ;  /* 0x000000010a00780c */ /* 0x000fda0003f04070 */
[----:B0-----:R-:W-:Y:S05]  /*09a0*/  @P0 EXIT ;  /* 0x000000000000094d */ /* 0x001fea0003800000 */
[----:B------:R-:W-:Y:S01]  /*09b0*/  ULDC.64 UR4, c[0x0][0x650] ;  /* 0x0001940000047ab9 */ /* 0x000fe20000000a00 */
[----:B------:R-:W-:Y:S01]  /*09c0*/  PRMT R0, RZ, 0x7610, R0 ;  /* 0x00007610ff007816 */ /* 0x000fe20000000000 */
[----:B------:R-:W-:Y:S01]  /*09d0*/  IMAD.MOV.U32 R22, RZ, RZ, -0x1 ;  /* 0xffffffffff167424 */ /* 0x000fe200078e00ff */
[----:B------:R-:W-:Y:S01]  /*09e0*/  ISETP.GE.U32.AND P0, PT, R16, UR4, PT ;  /* 0x0000000410007c0c */ /* 0x000fe2000bf06070 */
[----:B------:R-:W-:Y:S02]  /*09f0*/  IMAD.MOV.U32 R23, RZ, RZ, -0x1 ;  /* 0xffffffffff177424 */ /* 0x000fe400078e00ff */
[----:B------:R-:W-:Y:S01]  /*0a00*/  IMAD.MOV.U32 R157, RZ, RZ, -0x1 ;  /* 0xffffffffff9d7424 */ /* 0x000fe200078e00ff */
[----:B------:R-:W-:-:S13]  /*0a10*/  ISETP.GE.U32.AND.EX P0, PT, R24, UR5, PT, P0 ;  /* 0x0000000518007c0c */ /* 0x000fda000bf06100 */
[----:B------:R-:W-:Y:S05]  /*0a20*/  @P0 BRA `(.L_x_8) ;  /* 0x0000000400300947 */ /* 0x000fea0003800000 */
[----:B------:R-:W0:Y:S01]  /*0a30*/  LDC.64 R20, c[0x0][0x628] ;  /* 0x00018a00ff147b82 */ /* 0x000e220000000a00 */
[----:B------:R-:W-:Y:S02]  /*0a40*/  IMAD.MOV.U32 R2, RZ, RZ, R16 ;  /* 0x000000ffff027224 */ /* 0x000fe400078e0010 */
[----:B------:R-:W-:-:S05]  /*0a50*/  IMAD.MOV.U32 R3, RZ, RZ, R24 ;  /* 0x000000ffff037224 */ /* 0x000fca00078e0018 */
[----:B------:R-:W2:Y:S08]  /*0a60*/  LDC R0, c[0x0][0x630] ;  /* 0x00018c00ff007b82 */ /* 0x000eb00000000800 */
[----:B------:R-:W3:Y:S01]  /*0a70*/  LDC.64 R22, c[0x0][0x620] ;  /* 0x00018800ff167b82 */ /* 0x000ee20000000a00 */
[----:B0-----:R-:W-:-:S04]  /*0a80*/  ISETP.NE.U32.AND P0, PT, R20, RZ, PT ;  /* 0x000000ff1400720c */ /* 0x001fc80003f05070 */
[----:B------:R-:W-:-:S13]  /*0a90*/  ISETP.NE.AND.EX P0, PT, R21, RZ, PT, P0 ;  /* 0x000000ff1500720c */ /* 0x000fda0003f05300 */
[----:B--23--:R-:W-:Y:S05]  /*0aa0*/  @!P0 BRA `(.L_x_9) ;  /* 0x0000000000288947 */ /* 0x00cfea0003800000 */
[----:B------:R-:W0:Y:S02]  /*0ab0*/  LDC R11, c[0x0][0x634] ;  /* 0x00018d00ff0b7b82 */ /* 0x000e240000000800 */
[----:B0-----:R-:W-:-:S05]  /*0ac0*/  IADD3 R11, P0, R16, R11, RZ ;  /* 0x0000000b100b7210 */ /* 0x001fca0007f1e0ff */
[----:B------:R-:W-:-:S04]  /*0ad0*/  IMAD.X R13, RZ, RZ, R24, P0 ;  /* 0x000000ffff0d7224 */ /* 0x000fc800000e0618 */
[----:B------:R-:W-:-:S04]  /*0ae0*/  IMAD.WIDE.U32 R2, R13, R20, RZ ;  /* 0x000000140d027225 */ /* 0x000fc800078e00ff */
[----:B------:R-:W-:-:S04]  /*0af0*/  IMAD.WIDE.U32 R8, P0, R11, R21, R2 ;  /* 0x000000150b087225 */ /* 0x000fc80007800002 */
[----:B------:R-:W-:-:S04]  /*0b00*/  IMAD.WIDE.U32 R2, R11, R20, RZ ;  /* 0x000000140b027225 */ /* 0x000fc800078e00ff */
[----:B------:R-:W-:Y:S01]  /*0b10*/  IMAD.X R11, RZ, RZ, RZ, P0 ;  /* 0x000000ffff0b7224 */ /* 0x000fe200000e06ff */
[----:B------:R-:W-:Y:S01]  /*0b20*/  IADD3 RZ, P0, R3, R8, RZ ;  /* 0x0000000803ff7210 */ /* 0x000fe20007f1e0ff */
[----:B------:R-:W-:-:S04]  /*0b30*/  IMAD.MOV.U32 R10, RZ, RZ, R9 ;  /* 0x000000ffff0a7224 */ /* 0x000fc800078e0009 */
[----:B------:R-:W-:-:S08]  /*0b40*/  IMAD.WIDE.U32.X R2, R13, R21, R10, P0 ;  /* 0x000000150d027225 */ /* 0x000fd000000e040a */
.L_x_9:
[----:B------:R-:W0:Y:S01]  /*0b50*/  LDC.64 R20, c[0x0][0x640] ;  /* 0x00019000ff147b82 */ /* 0x000e220000000a00 */
[-CC-:B------:R-:W-:Y:S01]  /*0b60*/  SHF.R.U64 R157, R2, R0.reuse, R3.reuse ;  /* 0x00000000029d7219 */ /* 0x180fe20000001203 */
[----:B------:R-:W-:Y:S01]  /*0b70*/  IMAD.MOV.U32 R2, RZ, RZ, R16 ;  /* 0x000000ffff027224 */ /* 0x000fe200078e0010 */
[----:B------:R-:W-:Y:S01]  /*0b80*/  SHF.R.U32.HI R0, RZ, R0, R3 ;  /* 0x00000000ff007219 */ /* 0x000fe20000011603 */
[----:B------:R-:W-:Y:S01]  /*0b90*/  IMAD R25, R7, R14, R4 ;  /* 0x0000000e07197224 */ /* 0x000fe200078e0204 */
[----:B------:R-:W-:-:S03]  /*0ba0*/  IADD3 R5, P0, RZ, -R157, RZ ;  /* 0x8000009dff057210 */ /* 0x000fc60007f1e0ff */
[----:B------:R-:W2:Y:S02]  /*0bb0*/  LDC R8, c[0x0][0x618] ;  /* 0x00018600ff087b82 */ /* 0x000ea40000000800 */
[----:B------:R-:W-:-:S04]  /*0bc0*/  IMAD.X R3, RZ, RZ, ~R0, P0 ;  /* 0x000000ffff037224 */ /* 0x000fc800000e0e00 */
[-C--:B------:R-:W-:Y:S02]  /*0bd0*/  IMAD R0, R3, R22.reuse, RZ ;  /* 0x0000001603007224 */ /* 0x080fe400078e02ff */
[----:B------:R-:W3:Y:S01]  /*0be0*/  LDC R12, c[0x0][0x608] ;  /* 0x00018200ff0c7b82 */ /* 0x000ee20000000800 */
[----:B------:R-:W-:Y:S02]  /*0bf0*/  IMAD.MOV.U32 R3, RZ, RZ, R24 ;  /* 0x000000ffff037224 */ /* 0x000fe400078e0018 */
[----:B------:R-:W-:-:S05]  /*0c00*/  IMAD.WIDE.U32 R2, R5, R22, R2 ;  /* 0x0000001605027225 */ /* 0x000fca00078e0002 */
[----:B------:R-:W4:Y:S01]  /*0c10*/  LDC R15, c[0x0][0x658] ;  /* 0x00019600ff0f7b82 */ /* 0x000f220000000800 */
[----:B------:R-:W-:Y:S01]  /*0c20*/  IMAD R5, R5, R23, R0 ;  /* 0x0000001705057224 */ /* 0x000fe200078e0200 */
[----:B0-----:R-:W-:Y:S01]  /*0c30*/  ISETP.NE.U32.AND P0, PT, R20, RZ, PT ;  /* 0x000000ff1400720c */ /* 0x001fe20003f05070 */
[----:B------:R-:W-:Y:S02]  /*0c40*/  IMAD.MOV.U32 R0, RZ, RZ, -0x1 ;  /* 0xffffffffff007424 */ /* 0x000fe400078e00ff */
[----:B------:R-:W-:Y:S01]  /*0c50*/  IMAD.IADD R3, R3, 0x1, R5 ;  /* 0x0000000103037824 */ /* 0x000fe200078e0205 */
[----:B------:R-:W-:Y:S02]  /*0c60*/  ISETP.NE.AND.EX P0, PT, R21, RZ, PT, P0 ;  /* 0x000000ff1500720c */ /* 0x000fe40003f05300 */
[----:B------:R-:W0:Y:S02]  /*0c70*/  LDC R13, c[0x0][0x600] ;  /* 0x00018000ff0d7b82 */ /* 0x000e240000000800 */
[----:B--2---:R-:W-:-:S02]  /*0c80*/  SHF.R.U64 R10, R2, R8, R3 ;  /* 0x00000008020a7219 */ /* 0x004fc40000001203 */
[----:B------:R-:W-:-:S04]  /*0c90*/  SHF.R.U32.HI R3, RZ, R8, R3 ;  /* 0x00000008ff037219 */ /* 0x000fc80000011603 */
[----:B-1----:R-:W1:Y:S01]  /*0ca0*/  LDC R16, c[0x0][0x648] ;  /* 0x00019200ff107b82 */ /* 0x002e620000000800 */
[-CC-:B---3--:R-:W-:Y:S02]  /*0cb0*/  SHF.R.U64 R24, R10, R12.reuse, R3.reuse ;  /* 0x0000000c0a187219 */ /* 0x188fe40000001203 */
[----:B------:R-:W-:Y:S01]  /*0cc0*/  SHF.R.U32.HI R2, RZ, R12, R3 ;  /* 0x0000000cff027219 */ /* 0x000fe20000011603 */
[----:B------:R-:W-:-:S04]  /*0cd0*/  IMAD.MOV.U32 R12, RZ, RZ, 0x1 ;  /* 0x00000001ff0c7424 */ /* 0x000fc800078e00ff */
[----:B------:R-:W2:Y:S01]  /*0ce0*/  LDC R23, c[0x0][0x638] ;  /* 0x00018e00ff177b82 */ /* 0x000ea20000000800 */
[-CC-:B----4-:R-:W-:Y:S02]  /*0cf0*/  SHF.R.U64 R14, R24, R15.reuse, R2.reuse ;  /* 0x0000000f180e7219 */ /* 0x190fe40000001202 */
[-C--:B------:R-:W-:Y:S02]  /*0d00*/  SHF.L.U32 R0, R0, R15.reuse, RZ ;  /* 0x0000000f00007219 */ /* 0x080fe400000006ff */
[----:B------:R-:W-:Y:S01]  /*0d10*/  SHF.R.U32.HI R3, RZ, R15, R2 ;  /* 0x0000000fff037219 */ /* 0x000fe20000011602 */
[----:B------:R-:W-:Y:S01]  /*0d20*/  IMAD.MOV.U32 R2, RZ, RZ, R14 ;  /* 0x000000ffff027224 */ /* 0x000fe200078e000e */
[----:B------:R-:W-:Y:S01]  /*0d30*/  LOP3.LUT R7, RZ, R0, RZ, 0x33, !PT ;  /* 0x00000000ff077212 */ /* 0x000fe200078e33ff */
[----:B------:R-:W3:Y:S01]  /*0d40*/  LDC R22, c[0x0][0x610] ;  /* 0x00018400ff167b82 */ /* 0x000ee20000000800 */
[----:B------:R-:W-:Y:S05]  /*0d50*/  @!P0 BRA `(.L_x_10) ;  /* 0x0000000000288947 */ /* 0x000fea0003800000 */
[----:B------:R-:W4:Y:S02]  /*0d60*/  LDC R9, c[0x0][0x64c] ;  /* 0x00019300ff097b82 */ /* 0x000f240000000800 */
[----:B----4-:R-:W-:-:S05]  /*0d70*/  IADD3 R9, P0, R14, R9, RZ ;  /* 0x000000090e097210 */ /* 0x010fca0007f1e0ff */
        /* <DEDUP_REMOVED lines=8> */
.L_x_10:
[----:B-1----:R-:W-:Y:S01]  /*0e00*/  SHF.R.U64 R2, R2, R16, R3 ;  /* 0x0000001002027219 */ /* 0x002fe20000001203 */
[----:B0-----:R-:W-:Y:S01]  /*0e10*/  VIADD R3, R13, 0xffffffff ;  /* 0xffffffff0d037836 */ /* 0x001fe20000000000 */
[----:B------:R-:W-:Y:S02]  /*0e20*/  SHF.L.U32 R0, R12, R15, RZ ;  /* 0x0000000f0c007219 */ /* 0x000fe400000006ff */
[----:B------:R-:W-:Y:S01]  /*0e30*/  LOP3.LUT R7, R24, R7, RZ, 0xc0, !PT ;  /* 0x0000000718077212 */ /* 0x000fe200078ec0ff */
[----:B------:R-:W-:Y:S01]  /*0e40*/  IMAD.MOV R4, RZ, RZ, -R2 ;  /* 0x000000ffff047224 */ /* 0x000fe200078e0a02 */
[----:B------:R-:W-:Y:S02]  /*0e50*/  SEL R6, R6, R25, !P1 ;  /* 0x0000001906067207 */ /* 0x000fe40004800000 */
[----:B------:R-:W-:Y:S01]  /*0e60*/  LOP3.LUT R3, R10, R3, RZ, 0xc0, !PT ;  /* 0x000000030a037212 */ /* 0x000fe200078ec0ff */
[----:B------:R-:W-:Y:S02]  /*0e70*/  IMAD R7, R0, R2, R7 ;  /* 0x0000000200077224 */ /* 0x000fe400078e0207 */
[----:B--2---:R-:W-:-:S02]  /*0e80*/  IMAD R0, R4, R23, R14 ;  /* 0x0000001704007224 */ /* 0x004fc400078e020e */
[----:B---3--:R-:W-:Y:S02]  /*0e90*/  IMAD R6, R7, R22, R6 ;  /* 0x0000001607067224 */ /* 0x008fe400078e0206 */
[----:B------:R-:W-:Y:S02]  /*0ea0*/  IMAD.MOV.U32 R2, RZ, RZ, 0x1 ;  /* 0x00000001ff027424 */ /* 0x000fe400078e00ff */
[----:B------:R-:W-:-:S03]  /*0eb0*/  IMAD R3, R0, R13, R3 ;  /* 0x0000000d00037224 */ /* 0x000fc600078e0203 */
[----:B------:R-:W-:Y:S02]  /*0ec0*/  PRMT R0, R2, 0x7610, R0 ;  /* 0x0000761002007816 */ /* 0x000fe40000000000 */
[----:B------:R-:W-:Y:S02]  /*0ed0*/  SEL R23, R3, R6, !P1 ;  /* 0x0000000603177207 */ /* 0x000fe40004800000 */
[----:B------:R-:W-:-:S07]  /*0ee0*/  SEL R22, R6, R3, !P1 ;  /* 0x0000000306167207 */ /* 0x000fce0004800000 */
.L_x_8:
[----:B------:R-:W-:-:S08]  /*0ef0*/  NOP ;  /* 0x0000000000007918 */ /* 0x000fd00000000000 */
[----:B------:R-:W0:Y:S02]  /*0f00*/  USETMAXREG.TRY_ALLOC.CTAPOOL UP0, 0xf0 ;  /* 0x000000f0000079c8 */ /* 0x000e240008000600 */
[----:B0-----:R-:W-:-:S13]  /*0f10*/  PLOP3.LUT P0, PT, PT, PT, UP0, 0x80, 0x0 ;  /* 0x000000000000781c */ /* 0x001fda0003f0f008 */
[----:B------:R-:W-:Y:S05]  /*0f20*/  @!P0 BRA `(.L_x_8) ;  /* 0xfffffffc00f08947 */ /* 0x000fea000383ffff */
[----:B------:R-:W-:Y:S01]  /*0f30*/  ULDC.64 UR4, c[0x0][0x598] ;  /* 0x0001660000047ab9 */ /* 0x000fe20000000a00 */
[----:B------:R-:W-:Y:S01]  /*0f40*/  ULDC.64 UR36, c[0x0][0x208] ;  /* 0x0000820000247ab9 */ /* 0x000fe20000000a00 */
[----:B------:R-:W-:-:S04]  /*0f50*/  ISETP.NE.U32.AND P0, PT, RZ, UR4, PT ;  /* 0x00000004ff007c0c */ /* 0x000fc8000bf05070 */
[----:B------:R-:W-:-:S13]  /*0f60*/  ISETP.NE.AND.EX P0, PT, RZ, UR5, PT, P0 ;  /* 0x00000005ff007c0c */ /* 0x000fda000bf05300 */
[----:B------:R-:W-:Y:S05]  /*0f70*/  @!P0 BRA `(.L_x_11) ;  /* 0x00000000001c8947 */ /* 0x000fea0003800000 */
[----:B------:R-:W0:Y:S02]  /*0f80*/  LDC.64 R2, c[0x0][0x598] ;  /* 0x00016600ff027b82 */ /* 0x000e240000000a00 */
[----:B0-----:R-:W2:Y:S02]  /*0f90*/  LDG.E.64 R2, desc[UR36][R2.64] ;  /* 0x0000002402027981 */ /* 0x001ea4000c1e1b00 */
[----:B--2---:R-:W-:-:S04]  /*0fa0*/  ISETP.NE.U32.AND P0, PT, R2, RZ, PT ;  /* 0x000000ff0200720c */ /* 0x004fc80003f05070 */
[----:B------:R-:W-:-:S13]  /*0fb0*/  ISETP.NE.AND.EX P0, PT, R3, RZ, PT, P0 ;  /* 0x000000ff0300720c */ /* 0x000fda0003f05300 */
[----:B------:R-:W-:Y:S05]  /*0fc0*/  @!P0 BRA `(.L_x_11) ;  /* 0x0000000000088947 */ /* 0x000fea0003800000 */
[----:B------:R0:W5:Y:S01]  /*0fd0*/  LD.E R2, desc[UR36][R2.64] ;  /* 0x0000002402027980 */ /* 0x000162000c101900 */
[----:B------:R-:W-:Y:S05]  /*0fe0*/  BRA `(.L_x_12) ;  /* 0x0000000000247947 */ /* 0x000fea0003800000 */
.L_x_11:
[----:B------:R-:W-:Y:S02]  /*0ff0*/  ULDC.64 UR4, c[0x0][0x588] ;  /* 0x0001620000047ab9 */ /* 0x000fe40000000a00 */
[----:B------:R-:W-:-:S04]  /*1000*/  ISETP.NE.U32.AND P0, PT, RZ, UR4, PT ;  /* 0x00000004ff007c0c */ /* 0x000fc8000bf05070 */
[----:B------:R-:W-:-:S13]  /*1010*/  ISETP.NE.AND.EX P0, PT, RZ, UR5, PT, P0 ;  /* 0x00000005ff007c0c */ /* 0x000fda000bf05300 */
[----:B------:R-:W-:Y:S05]  /*1020*/  @!P0 BRA `(.L_x_13) ;  /* 0x00000000000c8947 */ /* 0x000fea0003800000 */
[----:B------:R-:W0:Y:S02]  /*1030*/  LDC.64 R2, c[0x0][0x588] ;  /* 0x00016200ff027b82 */ /* 0x000e240000000a00 */
[----:B0-----:R2:W5:Y:S01]  /*1040*/  LDG.E R2, desc[UR36][R2.64] ;  /* 0x0000002402027981 */ /* 0x001562000c1e1900 */
[----:B------:R-:W-:Y:S05]  /*1050*/  BRA `(.L_x_12) ;  /* 0x0000000000087947 */ /* 0x000fea0003800000 */
.L_x_13:
[----:B------:R-:W-:Y:S02]  /*1060*/  ULDC UR4, c[0x0][0x580] ;  /* 0x0001600000047ab9 */ /* 0x000fe40000000800 */
[----:B------:R-:W-:-:S07]  /*1070*/  IMAD.U32 R2, RZ, RZ, UR4 ;  /* 0x00000004ff027e24 */ /* 0x000fce000f8e00ff */
.L_x_12:
[----:B------:R-:W-:Y:S02]  /*1080*/  ULDC.64 UR4, c[0x0][0x5a0] ;  /* 0x0001680000047ab9 */ /* 0x000fe40000000a00 */
[----:B------:R-:W-:-:S04]  /*1090*/  ISETP.NE.U32.AND P0, PT, RZ, UR4, PT ;  /* 0x00000004ff007c0c */ /* 0x000fc8000bf05070 */
[----:B------:R-:W-:-:S13]  /*10a0*/  ISETP.NE.AND.EX P0, PT, RZ, UR5, PT, P0 ;  /* 0x00000005ff007c0c */ /* 0x000fda000bf05300 */
[----:B------:R-:W-:Y:S05]  /*10b0*/  @!P0 BRA `(.L_x_14) ;  /* 0x00000000001c8947 */ /* 0x000fea0003800000 */
[----:B------:R-:W3:Y:S02]  /*10c0*/  LDC.64 R4, c[0x0][0x5a0] ;  /* 0x00016800ff047b82 */ /* 0x000ee40000000a00 */
[----:B---3--:R-:W3:Y:S02]  /*10d0*/  LDG.E.64 R4, desc[UR36][R4.64] ;  /* 0x0000002404047981 */ /* 0x008ee4000c1e1b00 */
[----:B---3--:R-:W-:-:S04]  /*10e0*/  ISETP.NE.U32.AND P0, PT, R4, RZ, PT ;  /* 0x000000ff0400720c */ /* 0x008fc80003f05070 */
[----:B------:R-:W-:-:S13]  /*10f0*/  ISETP.NE.AND.EX P0, PT, R5, RZ, PT, P0 ;  /* 0x000000ff0500720c */ /* 0x000fda0003f05300 */
[----:B------:R-:W-:Y:S05]  /*1100*/  @!P0 BRA `(.L_x_14) ;  /* 0x0000000000088947 */ /* 0x000fea0003800000 */
[----:B-1----:R1:W5:Y:S01]  /*1110*/  LD.E R16, desc[UR36][R4.64] ;  /* 0x0000002404107980 */ /* 0x002362000c101900 */
[----:B------:R-:W-:Y:S05]  /*1120*/  BRA `(.L_x_15) ;  /* 0x0000000000247947 */ /* 0x000fea0003800000 */
.L_x_14:
[----:B------:R-:W-:Y:S02]  /*1130*/  ULDC.64 UR4, c[0x0][0x590] ;  /* 0x0001640000047ab9 */ /* 0x000fe40000000a00 */
[----:B------:R-:W-:-:S04]  /*1140*/  ISETP.NE.U32.AND P0, PT, RZ, UR4, PT ;  /* 0x00000004ff007c0c */ /* 0x000fc8000bf05070 */
[----:B------:R-:W-:-:S13]  /*1150*/  ISETP.NE.AND.EX P0, PT, RZ, UR5, PT, P0 ;  /* 0x00000005ff007c0c */ /* 0x000fda000bf05300 */
[----:B------:R-:W-:Y:S05]  /*1160*/  @!P0 BRA `(.L_x_16) ;  /* 0x00000000000c8947 */ /* 0x000fea0003800000 */
[----:B------:R-:W1:Y:S02]  /*1170*/  LDC.64 R4, c[0x0][0x590] ;  /* 0x00016400ff047b82 */ /* 0x000e640000000a00 */
[----:B-1----:R3:W5:Y:S01]  /*1180*/  LDG.E R16, desc[UR36][R4.64] ;  /* 0x0000002404107981 */ /* 0x002762000c1e1900 */
[----:B------:R-:W-:Y:S05]  /*1190*/  BRA `(.L_x_15) ;  /* 0x0000000000087947 */ /* 0x000fea0003800000 */
.L_x_16:
[----:B------:R-:W-:Y:S02]  /*11a0*/  ULDC UR4, c[0x0][0x584] ;  /* 0x0001610000047ab9 */ /* 0x000fe40000000800 */
[----:B-1----:R-:W-:-:S07]  /*11b0*/  IMAD.U32 R16, RZ, RZ, UR4 ;  /* 0x00000004ff107e24 */ /* 0x002fce000f8e00ff */
.L_x_15:
[----:B------:R-:W-:-:S13]  /*11c0*/  LOP3.LUT P0, RZ, R0, 0xff, RZ, 0xc0, !PT ;  /* 0x000000ff00ff7812 */ /* 0x000fda000780c0ff */
[----:B------:R-:W-:Y:S05]  /*11d0*/  @!P0 EXIT ;  /* 0x000000000000894d */ /* 0x000fea0003800000 */
[----:B------:R-:W-:Y:S01]  /*11e0*/  ULDC UR4, c[0x0][0x28c] ;  /* 0x0000a30000047ab9 */ /* 0x000fe20000000800 */
[----:B------:R-:W-:Y:S01]  /*11f0*/  UMOV UR38, URZ ;  /* 0x0000003f00267c82 */ /* 0x000fe20008000000 */
[----:B------:R-:W-:Y:S01]  /*1200*/  UIADD3 UR4, UR4, 0x1f, URZ ;  /* 0x0000001f04047890 */ /* 0x000fe2000fffe03f */
[----:B------:R-:W-:-:S03]  /*1210*/  UMOV UR39, URZ ;  /* 0x0000003f00277c82 */ /* 0x000fc60008000000 */
[----:B------:R-:W-:-:S04]  /*1220*/  USHF.R.S32.HI UR5, URZ, 0x1f, UR4 ;  /* 0x0000001f3f057899 */ /* 0x000fc80008011404 */
[----:B------:R-:W-:-:S04]  /*1230*/  ULEA.HI UR5, UR5, UR4, URZ, 0x5 ;  /* 0x0000000405057291 */ /* 0x000fc8000f8f283f */
[----:B------:R-:W-:-:S12]  /*1240*/  USHF.R.S32.HI UR40, URZ, 0x5, UR5 ;  /* 0x000000053f287899 */ /* 0x000fd80008011405 */
.L_x_548:
[----:B------:R-:W4:Y:S01]  /*1250*/  S2R R0, SR_TID.X ;  /* 0x0000000000007919 */ /* 0x000f220000002100 */
[----:B0-----:R-:W0:Y:S01]  /*1260*/  S2UR UR7, SR_CgaCtaId ;  /* 0x00000000000779c3 */ /* 0x001e220000008800 */
[----:B------:R-:W-:Y:S02]  /*1270*/  UMOV UR6, 0x400 ;  /* 0x0000040000067882 */ /* 0x000fe40000000000 */
[----:B0-----:R-:W-:Y:S01]  /*1280*/  ULEA UR6, UR7, UR6, 0x18 ;  /* 0x0000000607067291 */ /* 0x001fe2000f8ec03f */
[----:B----4-:R-:W-:-:S04]  /*1290*/  LOP3.LUT R0, R0, 0x80, RZ, 0xc0, !PT ;  /* 0x0000008000007812 */ /* 0x010fc800078ec0ff */
[----:B------:R-:W-:-:S06]  /*12a0*/  SHF.R.U32.HI R0, RZ, 0x7, R0 ;  /* 0x00000007ff007819 */ /* 0x000fcc0000011600 */
[----:B------:R-:W0:Y:S02]  /*12b0*/  SHFL.IDX PT, R0, R0, RZ, 0x1f ;  /* 0x00001fff00007589 */ /* 0x000e2400000e0000 */
[----:B0-----:R-:W-:-:S13]  /*12c0*/  R2UR UR4, R0 ;  /* 0x00000000000472ca */ /* 0x001fda00000e0000 */
[----:B------:R-:W-:-:S04]  /*12d0*/  ULEA.HI UR5, UR4, UR4, URZ, 0x1 ;  /* 0x0000000404057291 */ /* 0x000fc8000f8f083f */
[----:B------:R-:W-:-:S04]  /*12e0*/  ULOP3.LUT UR5, UR5, 0xffffe, URZ, 0xc0, !UPT ;  /* 0x000ffffe05057892 */ /* 0x000fc8000f8ec03f */
[----:B------:R-:W-:-:S03]  /*12f0*/  UIADD3 UR5, UR4, -UR5, URZ ;  /* 0x8000000504057290 */ /* 0x000fc6000fffe03f */
[----:B------:R-:W-:Y:S01]  /*1300*/  ULDC UR4, c[0x0][0x28c] ;  /* 0x0000a30000047ab9 */ /* 0x000fe20000000800 */
[----:B------:R-:W-:Y:S01]  /*1310*/  ULEA UR5, UR5, UR6, 0xc ;  /* 0x0000000605057291 */ /* 0x000fe2000f8e603f */
[----:B------:R-:W-:-:S03]  /*1320*/  ISETP.LT.AND P0, PT, RZ, UR4, PT ;  /* 0x00000004ff007c0c */ /* 0x000fc6000bf01270 */
[----:B------:R-:W-:-:S04]  /*1330*/  UIADD3 UR5, UR5, 0x100, URZ ;  /* 0x0000010005057890 */ /* 0x000fc8000fffe03f */
[----:B------:R-:W-:-:S04]  /*1340*/  USHF.R.U32.HI UR5, URZ, 0x4, UR5 ;  /* 0x000000043f057899 */ /* 0x000fc80008011605 */
[----:B------:R-:W-:Y:S02]  /*1350*/  ULOP3.LUT UR41, UR5, 0x3fff, URZ, 0xc0, !UPT ;  /* 0x00003fff05297892 */ /* 0x000fe4000f8ec03f */
[----:B-1-3--:R-:W-:Y:S10]  /*1360*/  @P0 BRA `(.L_x_17) ;  /* 0x0000000000400947 */ /* 0x00aff40003800000 */
[----:B------:R-:W-:Y:S01]  /*1370*/  MOV R0, 0x0 ;  /* 0x0000000000007802 */ /* 0x000fe20000000f00 */
[----:B------:R-:W-:Y:S01]  /*1380*/  ULDC.64 UR4, c[0x4][0x68] ;  /* 0x01001a0000047ab9 */ /* 0x000fe20000000a00 */
[----:B------:R-:W-:Y:S01]  /*1390*/  ULDC.64 UR6, c[0x4][0x8] ;  /* 0x0100020000067ab9 */ /* 0x000fe20000000a00 */
[----:B-1-3--:R-:W-:Y:S01]  /*13a0*/  IMAD.U32 R4, RZ, RZ, UR4 ;  /* 0x00000004ff047e24 */ /* 0x00afe2000f8e00ff */
[----:B------:R0:W1:Y:S01]  /*13b0*/  LDC.64 R14, c[0x4][R0] ;  /* 0x01000000000e7b82 */ /* 0x0000620000000a00 */
[----:B------:R-:W-:Y:S01]  /*13c0*/  IMAD.U32 R5, RZ, RZ, UR5 ;  /* 0x00000005ff057e24 */ /* 0x000fe2000f8e00ff */
[----:B------:R-:W-:Y:S01]  /*13d0*/  ULDC.64 UR4, c[0x4][0x70] ;  /* 0x01001c0000047ab9 */ /* 0x000fe20000000a00 */
[----:B------:R-:W-:Y:S02]  /*13e0*/  IMAD.U32 R10, RZ, RZ, UR6 ;  /* 0x00000006ff0a7e24 */ /* 0x000fe4000f8e00ff */
[----:B------:R-:W-:Y:S02]  /*13f0*/  IMAD.U32 R6, RZ, RZ, UR4 ;  /* 0x00000004ff067e24 */ /* 0x000fe4000f8e00ff */
[----:B------:R-:W-:-:S02]  /*1400*/  IMAD.U32 R7, RZ, RZ, UR5 ;  /* 0x00000005ff077e24 */ /* 0x000fc4000f8e00ff */
[----:B------:R-:W-:Y:S02]  /*1410*/  IMAD.U32 R11, RZ, RZ, UR7 ;  /* 0x00000007ff0b7e24 */ /* 0x000fe4000f8e00ff */
[----:B------:R-:W-:Y:S02]  /*1420*/  IMAD.MOV.U32 R8, RZ, RZ, 0x1e1 ;  /* 0x000001e1ff087424 */ /* 0x000fe400078e00ff */
[----:B------:R-:W-:Y:S02]  /*1430*/  IMAD.MOV.U32 R12, RZ, RZ, 0x1 ;  /* 0x00000001ff0c7424 */ /* 0x000fe400078e00ff */
[----:B0-----:R-:W-:-:S07]  /*1440*/  IMAD.MOV.U32 R13, RZ, RZ, RZ ;  /* 0x000000ffff0d7224 */ /* 0x001fce00078e00ff */
[----:B------:R-:W-:-:S07]  /*1450*/  LEPC R20, `(.L_x_17) ;  /* 0x000000001014794e */ /* 0x000fce0000000000 */
[----:B-12--5:R-:W-:Y:S05]  /*1460*/  CALL.ABS.NOINC R14 ;  /* 0x000000000e007343 */ /* 0x026fea0003c00000 */
.L_x_17:
[----:B------:R-:W-:-:S04]  /*1470*/  LOP3.LUT R0, R19, 0x1, RZ, 0xfc, !PT ;  /* 0x0000000113007812 */ /* 0x000fc800078efcff */
[----:B------:R-:W-:-:S13]  /*1480*/  ISETP.NE.AND P0, PT, R0, 0x3, PT ;  /* 0x000000030000780c */ /* 0x000fda0003f05270 */
[----:B------:R-:W-:Y:S05]  /*1490*/  @!P0 BRA `(.L_x_18) ;  /* 0x0000000000048947 */ /* 0x000fea0003800000 */
[----:B------:R-:W-:Y:S01]  /*14a0*/  BPT.TRAP 0x1 ;  /* 0x000000040000795c */ /* 0x000fe20000300000 */
.L_x_18:
[----:B------:R-:W0:Y:S01]  /*14b0*/  S2UR UR5, SR_CgaCtaId ;  /* 0x00000000000579c3 */ /* 0x000e220000008800 */
[----:B------:R-:W-:Y:S01]  /*14c0*/  UMOV UR4, 0x400 ;  /* 0x0000040000047882 */ /* 0x000fe20000000000 */
[----:B--2---:R-:W-:Y:S02]  /*14d0*/  IMAD.U32 R3, RZ, RZ, UR38 ;  /* 0x00000026ff037e24 */ /* 0x004fe4000f8e00ff */
[----:B-1-3--:R-:W-:-:S03]  /*14e0*/  IMAD.U32 R5, RZ, RZ, UR39 ;  /* 0x00000027ff057e24 */ /* 0x00afc6000f8e00ff */
[----:B------:R-:W-:Y:S01]  /*14f0*/  SHF.L.U32 R3, R3, 0x1f, RZ ;  /* 0x0000001f03037819 */ /* 0x000fe200000006ff */
[----:B0-----:R-:W-:-:S06]  /*1500*/  ULEA UR4, UR5, UR4, 0x18 ;  /* 0x0000000405047291 */ /* 0x001fcc000f8ec03f */
[----:B------:R-:W-:-:S04]  /*1510*/  IMAD.U32 R0, RZ, RZ, UR4 ;  /* 0x00000004ff007e24 */ /* 0x000fc8000f8e00ff */
[----:B------:R-:W-:-:S04]  /*1520*/  IMAD R4, R5, 0x8, R0 ;  /* 0x0000000805047824 */ /* 0x000fc800078e0200 */
[----:B------:R0:W1:Y:S01]  /*1530*/  SYNCS.PHASECHK.TRANS64.TRYWAIT P1, [R4+URZ], R3 ;  /* 0x00000003040075a7 */ /* 0x000062000802017f */
[----:B------:R-:W-:Y:S05]  /*1540*/  @!P0 BRA `(.L_x_19) ;  /* 0x0000000000048947 */ /* 0x000fea0003800000 */
[----:B------:R-:W-:Y:S01]  /*1550*/  BPT.TRAP 0x1 ;  /* 0x000000040000795c */ /* 0x000fe20000300000 */
.L_x_19:
[----:B-1----:R-:W-:Y:S05]  /*1560*/  @P1 BRA `(.L_x_20) ;  /* 0x0000000000081947 */ /* 0x002fea0003800000 */
[----:B------:R-:W1:Y:S02]  /*1570*/  SYNCS.PHASECHK.TRANS64.TRYWAIT P1, [R4+URZ], R3 ;  /* 0x00000003040075a7 */ /* 0x000e64000802017f */
[----:B-1----:R-:W-:Y:S05]  /*1580*/  @!P1 BRA `(.L_x_21) ;  /* 0x0000015c00649947 */ /* 0x002fea0003800000 */
.L_x_20:
[----:B------:R-:W-:-:S04]  /*1590*/  UISETP.LT.AND UP0, UPT, UR40, 0x1, UPT ;  /* 0x000000012800788c */ /* 0x000fc8000bf01270 */
[----:B------:R-:W-:-:S06]  /*15a0*/  USEL UR4, UR40, 0x1, UP0 ;  /* 0x0000000128047887 */ /* 0x000fcc0008000000 */
[----:B------:R-:W-:Y:S01]  /*15b0*/  IMAD.U32 R5, RZ, RZ, UR4 ;  /* 0x00000004ff057e24 */ /* 0x000fe2000f8e00ff */
[----:B------:R-:W-:Y:S05]  /*15c0*/  WARPSYNC.ALL ;  /* 0x0000000000007948 */ /* 0x000fea0003800000 */
[----:B------:R-:W-:-:S04]  /*15d0*/  IADD3 R5, -R5, UR40, RZ ;  /* 0x0000002805057c10 */ /* 0x000fc8000fffe1ff */
[----:B------:R-:W-:Y:S02]  /*15e0*/  ISETP.GE.AND P1, PT, R5, 0x1, PT ;  /* 0x000000010500780c */ /* 0x000fe40003f26270 */
[----:B------:R-:W-:Y:S01]  /*15f0*/  R2UR UR4, R0 ;  /* 0x00000000000472ca */ /* 0x000fe200000e0000 */
[----:B------:R-:W-:Y:S01]  /*1600*/  WARPGROUP.ARRIVE ;  /* 0x00000000000079c5 */ /* 0x000fe20000000000 */
[----:B------:R-:W-:Y:S01]  /*1610*/  UMOV UR9, 0x80000020 ;  /* 0x8000002000097882 */ /* 0x000fe20000000000 */
[----:B------:R-:W-:-:S10]  /*1620*/  UMOV UR11, 0x80000020 ;  /* 0x80000020000b7882 */ /* 0x000fd40000000000 */
[----:B------:R-:W-:-:S04]  /*1630*/  UIADD3 UR4, UR4, 0xa100, URZ ;  /* 0x0000a10004047890 */ /* 0x000fc8000fffe03f */
[----:B------:R-:W-:-:S04]  /*1640*/  USHF.R.U32.HI UR4, URZ, 0x4, UR4 ;  /* 0x000000043f047899 */ /* 0x000fc80008011604 */
[----:B------:R-:W-:Y:S02]  /*1650*/  ULOP3.LUT UR5, UR4, 0x3fff, URZ, 0xc0, !UPT ;  /* 0x00003fff04057892 */ /* 0x000fe4000f8ec03f */
[----:B------:R-:W-:Y:S02]  /*1660*/  ULOP3.LUT UR4, UR41, 0x10000, URZ, 0xfc, !UPT ;  /* 0x0001000029047892 */ /* 0x000fe4000f8efc3f */
[----:B------:R-:W-:Y:S02]  /*1670*/  ULOP3.LUT UR5, UR5, 0x10000, URZ, 0xfc, !UPT ;  /* 0x0001000005057892 */ /* 0x000fe4000f8efc3f */
[----:B------:R-:W-:Y:S02]  /*1680*/  ULEA UR6, UR39, UR4, 0x9 ;  /* 0x0000000427067291 */ /* 0x000fe4000f8e483f */
[----:B------:R-:W-:-:S05]  /*1690*/  ULEA UR7, UR39, UR5, 0xb ;  /* 0x0000000527077291 */ /* 0x000fca000f8e583f */
[----:B------:R-:W-:Y:S02]  /*16a0*/  UMOV UR8, UR6 ;  /* 0x0000000600087c82 */ /* 0x000fe40008000000 */
[----:B------:R-:W-:Y:S02]  /*16b0*/  UMOV UR10, UR7 ;  /* 0x00000007000a7c82 */ /* 0x000fe40008000000 */
[----:B------:R-:W-:Y:S01]  /*16c0*/  HGMMA.64x256x16.F32.BF16 R24, gdesc[UR8], RZ, !UPT, gsb0 ;  /* 0x03e00000081879f0 */ /* 0x000fe2000c0018ff */
[----:B------:R-:W-:Y:S01]  /*16d0*/  UIADD3 UR10, UR7, 0x400, URZ ;  /* 0x00000400070a7890 */ /* 0x000fe2000fffe03f */
[----:B------:R-:W-:Y:S01]  /*16e0*/  UMOV UR11, 0x80000020 ;  /* 0x80000020000b7882 */ /* 0x000fe20000000000 */
[----:B------:R-:W-:Y:S02]  /*16f0*/  WARPGROUP.DEPBAR.LE gsb0, 0x0 ;  /* 0x00008000000079c5 */ /* 0x000fe40000010000 */
[----:B------:R-:W-:Y:S01]  /*1700*/  STL.64 [R1], R24 ;  /* 0x0000001801007387 */ /* 0x000fe20000100a00 */
[----:B------:R-:W-:-:S02]  /*1710*/  IMAD.MOV.U32 R235, RZ, RZ, R55 ;  /* 0x000000ffffeb7224 */ /* 0x000fc400078e0037 */
[----:B------:R-:W-:Y:S01]  /*1720*/  IMAD.MOV.U32 R234, RZ, RZ, R56 ;  /* 0x000000ffffea7224 */ /* 0x000fe200078e0038 */
[----:B------:R-:W-:Y:S01]  /*1730*/  STL.64 [R1+0x8], R26 ;  /* 0x0000081a01007387 */ /* 0x000fe20000100a00 */
[----:B------:R-:W-:Y:S02]  /*1740*/  IMAD.MOV.U32 R233, RZ, RZ, R57 ;  /* 0x000000ffffe97224 */ /* 0x000fe400078e0039 */
[----:B------:R-:W-:Y:S01]  /*1750*/  IMAD.MOV.U32 R232, RZ, RZ, R58 ;  /* 0x000000ffffe87224 */ /* 0x000fe200078e003a */
[----:B------:R-:W-:Y:S01]  /*1760*/  STL.64 [R1+0x10], R28 ;  /* 0x0000101c01007387 */ /* 0x000fe20000100a00 */
[----:B------:R-:W-:Y:S02]  /*1770*/  IMAD.MOV.U32 R231, RZ, RZ, R59 ;  /* 0x000000ffffe77224 */ /* 0x000fe400078e003b */
[----:B------:R-:W-:Y:S01]  /*1780*/  IMAD.MOV.U32 R230, RZ, RZ, R60 ;  /* 0x000000ffffe67224 */ /* 0x000fe200078e003c */
[----:B------:R-:W-:Y:S01]  /*1790*/  STL.64 [R1+0x18], R30 ;  /* 0x0000181e01007387 */ /* 0x000fe20000100a00 */
        /* <DEDUP_REMOVED lines=35> */
[----:B------:R2:W-:Y:S01]  /*19d0*/  STL [R1+0x78], R54 ;  /* 0x0000783601007387 */ /* 0x0005e20000100800 */
[----:B------:R-:W-:-:S02]  /*19e0*/  IMAD.MOV.U32 R169, RZ, RZ, R85 ;  /* 0x000000ffffa97224 */ /* 0x000fc400078e0055 */
[----:B------:R-:W-:Y:S01]  /*19f0*/  IMAD.MOV.U32 R170, RZ, RZ, R86 ;  /* 0x000000ffffaa7224 */ /* 0x000fe200078e0056 */
[----:B------:R-:W-:Y:S01]  /*1a00*/  STL [R1+0x2c0], R157 ;  /* 0x0002c09d01007387 */ /* 0x000fe20000100800 */
[----:B------:R-:W-:Y:S02]  /*1a10*/  IMAD.MOV.U32 R171, RZ, RZ, R87 ;  /* 0x000000ffffab7224 */ /* 0x000fe400078e0057 */
[----:B------:R-:W-:Y:S02]  /*1a20*/  IMAD.MOV.U32 R172, RZ, RZ, R88 ;  /* 0x000000ffffac7224 */ /* 0x000fe400078e0058 */
[----:B------:R-:W-:Y:S02]  /*1a30*/  IMAD.MOV.U32 R173, RZ, RZ, R89 ;  /* 0x000000ffffad7224 */ /* 0x000fe400078e0059 */
[----:B------:R-:W-:Y:S02]  /*1a40*/  IMAD.MOV.U32 R174, RZ, RZ, R90 ;  /* 0x000000ffffae7224 */ /* 0x000fe400078e005a */
[----:B------:R-:W-:-:S02]  /*1a50*/  IMAD.MOV.U32 R175, RZ, RZ, R91 ;  /* 0x000000ffffaf7224 */ /* 0x000fc400078e005b */
[----:B------:R-:W-:Y:S02]  /*1a60*/  IMAD.MOV.U32 R176, RZ, RZ, R92 ;  /* 0x000000ffffb07224 */ /* 0x000fe400078e005c */
        /* <DEDUP_REMOVED lines=57> */
[----:B01----:R-:W-:Y:S02]  /*1e00*/  IMAD.MOV.U32 R4, RZ, RZ, R150 ;  /* 0x000000ffff047224 */ /* 0x003fe400078e0096 */
[----:B------:R-:W-:-:S02]  /*1e10*/  IMAD.MOV.U32 R3, RZ, RZ, R151 ;  /* 0x000000ffff037224 */ /* 0x000fc400078e0097 */
[----:B--2---:R-:W-:-:S06]  /*1e20*/  WARPGROUP.ARRIVE ;  /* 0x00000000000079c5 */ /* 0x004fcc0000000000 */
[----:B------:R-:W-:Y:S03]  /*1e30*/  HGMMA.64x256x16.F32.BF16 R24, gdesc[UR8], RZ, !UPT, gsb0 ;  /* 0x03e00000081879f0 */ /* 0x000fe6000c0018ff */
[----:B------:R-:W-:Y:S02]  /*1e40*/  WARPGROUP.DEPBAR.LE gsb0, 0x0 ;  /* 0x00008000000079c5 */ /* 0x000fe40000010000 */
[----:B------:R-:W-:Y:S04]  /*1e50*/  STL.64 [R1+0x2b8], R150 ;  /* 0x0002b89601007387 */ /* 0x000fe80000100a00 */
        /* <DEDUP_REMOVED lines=20> */
[----:B------:R0:W-:Y:S04]  /*1fa0*/  STL.64 [R1+0x210], R108 ;  /* 0x0002106c01007387 */ /* 0x0001e80000100a00 */
[----:B0-----:R-:W2:Y:S04]  /*1fb0*/  LDL.LU R108, [R1] ;  /* 0x00000000016c7983 */ /* 0x001ea80000300800 */
[----:B------:R-:W2:Y:S04]  /*1fc0*/  LDL.LU R109, [R1+0x4] ;  /* 0x00000400016d7983 */ /* 0x000ea80000300800 */
        /* <DEDUP_REMOVED lines=28> */
[----:B------:R-:W2:Y:S01]  /*2190*/  LDL.LU R138, [R1+0x78] ;  /* 0x00007800018a7983 */ /* 0x000ea20000300800 */
[----:B------:R-:W-:Y:S01]  /*21a0*/  IMAD.MOV.U32 R139, RZ, RZ, R235 ;  /* 0x000000ffff8b7224 */ /* 0x000fe200078e00eb */
[----:B------:R-:W-:Y:S01]  /*21b0*/  UIADD3 UR8, UR6, 0x2, URZ ;  /* 0x0000000206087890 */ /* 0x000fe2000fffe03f */
[----:B------:R-:W-:Y:S01]  /*21c0*/  IMAD.MOV.U32 R140, RZ, RZ, R234 ;  /* 0x000000ffff8c7224 */ /* 0x000fe200078e00ea */
[----:B------:R-:W-:Y:S01]  /*21d0*/  UIADD3 UR10, UR7, 0x2, URZ ;  /* 0x00000002070a7890 */ /* 0x000fe2000fffe03f */
[----:B------:R-:W-:Y:S01]  /*21e0*/  IMAD.MOV.U32 R141, RZ, RZ, R233 ;  /* 0x000000ffff8d7224 */ /* 0x000fe200078e00e9 */
[----:B------:R-:W-:Y:S01]  /*21f0*/  UMOV UR9, 0x80000020 ;  /* 0x8000002000097882 */ /* 0x000fe20000000000 */
[----:B------:R-:W-:Y:S01]  /*2200*/  IMAD.MOV.U32 R142, RZ, RZ, R232 ;  /* 0x000000ffff8e7224 */ /* 0x000fe200078e00e8 */
[----:B------:R-:W-:Y:S01]  /*2210*/  UMOV UR11, 0x80000020 ;  /* 0x80000020000b7882 */ /* 0x000fe20000000000 */
        /* <DEDUP_REMOVED lines=23> */
[----:B------:R-:W-:-:S06]  /*2390*/  IMAD.MOV.U32 R235, RZ, RZ, R3 ;  /* 0x000000ffffeb7224 */ /* 0x000fcc00078e0003 */
[----:B--2---:R-:W-:-:S06]  /*23a0*/  WARPGROUP.ARRIVE ;  /* 0x00000000000079c5 */ /* 0x004fcc0000000000 */
[----:B------:R-:W-:Y:S03]  /*23b0*/  HGMMA.64x256x16.F32.BF16 R108, gdesc[UR8], R108, gsb0 ;  /* 0x03e00000086c79f0 */ /* 0x000fe6000800186c */
[----:B------:R-:W-:Y:S02]  /*23c0*/  WARPGROUP.DEPBAR.LE gsb0, 0x0 ;  /* 0x00008000000079c5 */ /* 0x000fe40000010000 */
[----:B------:R-:W-:Y:S04]  /*23d0*/  STL.64 [R1], R108 ;  /* 0x0000006c01007387 */ /* 0x000fe80000100a00 */
        /* <DEDUP_REMOVED lines=63> */
[----:B0-----:R1:W5:Y:S04]  /*27d0*/  LDL.LU R157, [R1+0x2c0] ;  /* 0x0002c000019d7983 */ /* 0x0013680000300800 */
[----:B------:R-:W2:Y:S04]  /*27e0*/  LDL.LU.64 R150, [R1+0x2b8] ;  /* 0x0002b80001967983 */ /* 0x000ea80000300a00 */
        /* <DEDUP_REMOVED lines=20> */
[----:B------:R-:W2:Y:S01]  /*2930*/  LDL.LU.64 R108, [R1+0x210] ;  /* 0x00021000016c7983 */ /* 0x000ea20000300a00 */
[----:B------:R-:W-:Y:S01]  /*2940*/  UIADD3 UR10, UR7, 0x402, URZ ;  /* 0x00000402070a7890 */ /* 0x000fe2000fffe03f */
[----:B------:R-:W-:Y:S01]  /*2950*/  UMOV UR11, 0x80000020 ;  /* 0x80000020000b7882 */ /* 0x000fe20000000000 */
[----:B--2---:R-:W-:-:S07]  /*2960*/  WARPGROUP.ARRIVE ;  /* 0x00000000000079c5 */ /* 0x004fce0000000000 */
[----:B------:R-:W-:Y:S03]  /*2970*/  HGMMA.64x256x16.F32.BF16 R24, gdesc[UR8], R24, gsb0 ;  /* 0x03e00000081879f0 */ /* 0x000fe60008001818 */
[----:B------:R-:W-:Y:S02]  /*2980*/  WARPGROUP.DEPBAR.LE gsb0, 0x0 ;  /* 0x00008000000079c5 */ /* 0x000fe40000010000 */
[----:B-1----:R-:W-:Y:S05]  /*2990*/  @!P1 BRA `(.L_x_22) ;  /* 0x0000002000709947 */ /* 0x002fea0003800000 */
[----:B------:R-:W-:Y:S02]  /*29a0*/  UIADD3 UR6, UR39, 0x1, URZ ;  /* 0x0000000127067890 */ /* 0x000fe4000fffe03f */
[----:B------:R-:W-:Y:S02]  /*29b0*/  IMAD.U32 R3, RZ, RZ, UR39 ;  /* 0x00000027ff037e24 */ /* 0x000fe4000f8e00ff */
[----:B------:R-:W-:-:S04]  /*29c0*/  UISETP.NE.AND UP0, UPT, UR6, 0x5, UPT ;  /* 0x000000050600788c */ /* 0x000fc8000bf05270 */
[----:B------:R-:W-:Y:S02]  /*29d0*/  USEL UR7, URZ, 0x1, UP0 ;  /* 0x000000013f077887 */ /* 0x000fe40008000000 */
[----:B------:R-:W-:Y:S02]  /*29e0*/  USEL UR6, UR6, URZ, UP0 ;  /* 0x0000003f06067287 */ /* 0x000fe40008000000 */
[----:B------:R-:W-:-:S06]  /*29f0*/  ULOP3.LUT UR7, UR38, UR7, URZ, 0x3c, !UPT ;  /* 0x0000000726077292 */ /* 0x000fcc000f8e3c3f */
[----:B------:R-:W-:-:S07]  /*2a00*/  IMAD.U32 R4, RZ, RZ, UR7 ;  /* 0x00000007ff047e24 */ /* 0x000fce000f8e00ff */
.L_x_29:
[----:B------:R-:W-:Y:S05]  /*2a10*/  @!P0 BRA `(.L_x_23) ;  /* 0x0000000000048947 */ /* 0x000fea0003800000 */
[----:B------:R-:W-:Y:S01]  /*2a20*/  BPT.TRAP 0x1 ;  /* 0x000000040000795c */ /* 0x000fe20000300000 */
.L_x_23:
[----:B------:R-:W0:Y:S01]  /*2a30*/  S2UR UR8, SR_CgaCtaId ;  /* 0x00000000000879c3 */ /* 0x000e220000008800 */
[----:B------:R-:W-:Y:S01]  /*2a40*/  UMOV UR7, 0x400 ;  /* 0x0000040000077882 */ /* 0x000fe20000000000 */
[----:B------:R-:W-:Y:S01]  /*2a50*/  IMAD.U32 R6, RZ, RZ, UR6 ;  /* 0x00000006ff067e24 */ /* 0x000fe2000f8e00ff */
[----:B------:R-:W-:Y:S01]  /*2a60*/  SHF.L.U32 R7, R4, 0x1f, RZ ;  /* 0x0000001f04077819 */ /* 0x000fe200000006ff */
[----:B0-----:R-:W-:-:S06]  /*2a70*/  ULEA UR7, UR8, UR7, 0x18 ;  /* 0x0000000708077291 */ /* 0x001fcc000f8ec03f */
[----:B------:R-:W-:-:S04]  /*2a80*/  IMAD.U32 R0, RZ, RZ, UR7 ;  /* 0x00000007ff007e24 */ /* 0x000fc8000f8e00ff */
[----:B------:R-:W-:-:S04]  /*2a90*/  IMAD R6, R6, 0x8, R0 ;  /* 0x0000000806067824 */ /* 0x000fc800078e0200 */
[----:B------:R0:W1:Y:S01]  /*2aa0*/  SYNCS.PHASECHK.TRANS64.TRYWAIT P1, [R6+URZ], R7 ;  /* 0x00000007060075a7 */ /* 0x000062000802017f */
[----:B------:R-:W-:Y:S05]  /*2ab0*/  @!P0 BRA `(.L_x_24) ;  /* 0x0000000000048947 */ /* 0x000fea0003800000 */
[----:B------:R-:W-:Y:S01]  /*2ac0*/  BPT.TRAP 0x1 ;  /* 0x000000040000795c */ /* 0x000fe20000300000 */
.L_x_24:
[----:B-1----:R-:W-:Y:S05]  /*2ad0*/  @P1 BRA `(.L_x_25) ;  /* 0x0000000000081947 */ /* 0x002fea0003800000 */
[----:B------:R-:W1:Y:S02]  /*2ae0*/  SYNCS.PHASECHK.TRANS64.TRYWAIT P1, [R6+URZ], R7 ;  /* 0x00000007060075a7 */ /* 0x000e64000802017f */
[----:B-1----:R-:W-:Y:S05]  /*2af0*/  @!P1 BRA `(.L_x_26) ;  /* 0x00000148001c9947 */ /* 0x002fea0003800000 */
.L_x_25:
        /* <DEDUP_REMOVED lines=64> */
[----:B--2---:R-:W2:Y:S04]  /*2f00*/  LDL.LU.64 R24, [R1] ;  /* 0x0000000001187983 */ /* 0x004ea80000300a00 */
        /* <DEDUP_REMOVED lines=63> */
[----:B------:R-:W-:-:S02]  /*3300*/  ULEA UR7, UR6, UR4, 0x9 ;  /* 0x0000000406077291 */ /* 0x000fc4000f8e483f */
[----:B------:R-:W-:Y:S01]  /*3310*/  ULEA UR12, UR6, UR5, 0xb ;  /* 0x00000005060c7291 */ /* 0x000fe2000f8e583f */
[----:B------:R-:W-:Y:S01]  /*3320*/  UMOV UR9, 0x80000020 ;  /* 0x8000002000097882 */ /* 0x000fe20000000000 */
[----:B------:R-:W-:-:S03]  /*3330*/  UMOV UR11, 0x80000020 ;  /* 0x80000020000b7882 */ /* 0x000fc60000000000 */
[----:B------:R-:W-:Y:S02]  /*3340*/  UMOV UR8, UR7 ;  /* 0x0000000700087c82 */ /* 0x000fe40008000000 */
[----:B------:R-:W-:Y:S01]  /*3350*/  UMOV UR10, UR12 ;  /* 0x0000000c000a7c82 */ /* 0x000fe20008000000 */
[----:B--2---:R-:W-:-:S06]  /*3360*/  WARPGROUP.ARRIVE ;  /* 0x00000000000079c5 */ /* 0x004fcc0000000000 */
[----:B------:R-:W-:Y:S03]  /*3370*/  HGMMA.64x256x16.F32.BF16 R24, gdesc[UR8], R24, gsb0 ;  /* 0x03e00000081879f0 */ /* 0x000fe60008001818 */
[----:B------:R-:W-:Y:S02]  /*3380*/  WARPGROUP.DEPBAR.LE gsb0, 0x0 ;  /* 0x00008000000079c5 */ /* 0x000fe40000010000 */
[----:B------:R-:W-:Y:S01]  /*3390*/  STL.64 [R1], R24 ;  /* 0x0000001801007387 */ /* 0x000fe20000100a00 */
[----:B01----:R-:W-:Y:S02]  /*33a0*/  IMAD.MOV.U32 R7, RZ, RZ, R150 ;  /* 0x000000ffff077224 */ /* 0x003fe400078e0096 */
        /* <DEDUP_REMOVED lines=49> */
[----:B------:R-:W2:Y:S01]  /*36c0*/  LDL.LU.64 R150, [R1+0x4c0] ;  /* 0x0004c00001967983 */ /* 0x000ea20000300a00 */
[----:B------:R-:W-:Y:S02]  /*36d0*/  IMAD.MOV.U32 R200, RZ, RZ, R116 ;  /* 0x000000ffffc87224 */ /* 0x000fe400078e0074 */
[----:B------:R-:W-:Y:S01]  /*36e0*/  IMAD.MOV.U32 R201, RZ, RZ, R117 ;  /* 0x000000ffffc97224 */ /* 0x000fe200078e0075 */
[----:B------:R-:W2:Y:S01]  /*36f0*/  LDL.LU.64 R148, [R1+0x4b8] ;  /* 0x0004b80001947983 */ /* 0x000ea20000300a00 */
[----:B------:R-:W-:Y:S02]  /*3700*/  IMAD.MOV.U32 R198, RZ, RZ, R114 ;  /* 0x000000ffffc67224 */ /* 0x000fe400078e0072 */
[----:B------:R-:W-:Y:S01]  /*3710*/  IMAD.MOV.U32 R199, RZ, RZ, R115 ;  /* 0x000000ffffc77224 */ /* 0x000fe200078e0073 */
[----:B------:R-:W2:Y:S01]  /*3720*/  LDL.LU.64 R146, [R1+0x4b0] ;  /* 0x0004b00001927983 */ /* 0x000ea20000300a00 */
        /* <DEDUP_REMOVED lines=84> */
[----:B------:R-:W-:-:S03]  /*3c70*/  IMAD.MOV.U32 R235, RZ, RZ, R57 ;  /* 0x000000ffffeb7224 */ /* 0x000fc600078e0039 */
        /* <DEDUP_REMOVED lines=16> */
[----:B0-----:R-:W2:Y:S04]  /*3d80*/  LDL.LU.64 R56, [R1+0x348] ;  /* 0x0003480001387983 */ /* 0x001ea80000300a00 */
        /* <DEDUP_REMOVED lines=17> */
[----:B------:R-:W-:-:S02]  /*3ea0*/  UMOV UR11, 0x80000020 ;  /* 0x80000020000b7882 */ /* 0x000fc40000000000 */
[----:B-----5:R-:W-:Y:S01]  /*3eb0*/  STL [R1+0x2c0], R157 ;  /* 0x0002c09d01007387 */ /* 0x020fe20000100800 */
[----:B--2---:R-:W-:-:S06]  /*3ec0*/  WARPGROUP.ARRIVE ;  /* 0x00000000000079c5 */ /* 0x004fcc0000000000 */
[----:B------:R-:W-:Y:S03]  /*3ed0*/  HGMMA.64x256x16.F32.BF16 R24, gdesc[UR8], R24, gsb0 ;  /* 0x03e00000081879f0 */ /* 0x000fe60008001818 */
        /* <DEDUP_REMOVED lines=79> */
[----:B------:R-:W-:Y:S01]  /*43d0*/  IMAD.MOV.U32 R235, RZ, RZ, R6 ;  /* 0x000000ffffeb7224 */ /* 0x000fe200078e0006 */
[----:B------:R-:W-:Y:S02]  /*43e0*/  UIADD3 UR8, UR7, 0x2, URZ ;  /* 0x0000000207087890 */ /* 0x000fe4000fffe03f */
[----:B------:R-:W-:Y:S01]  /*43f0*/  UIADD3 UR10, UR12, 0x2, URZ ;  /* 0x000000020c0a7890 */ /* 0x000fe2000fffe03f */
[----:B------:R-:W-:Y:S01]  /*4400*/  UMOV UR9, 0x80000020 ;  /* 0x8000002000097882 */ /* 0x000fe20000000000 */
[----:B------:R-:W-:Y:S01]  /*4410*/  UMOV UR11, 0x80000020 ;  /* 0x80000020000b7882 */ /* 0x000fe20000000000 */
        /* <DEDUP_REMOVED lines=96> */
[----:B------:R-:W-:Y:S01]  /*4a20*/  BPT.TRAP 0x1 ;  /* 0x000000040000795c */ /* 0x000fe20000300000 */
.L_x_27:
[----:B------:R-:W-:-:S13]  /*4a30*/  ISETP.NE.AND P1, PT, R17, RZ, PT ;  /* 0x000000ff1100720c */ /* 0x000fda0003f25270 */
[----:B------:R-:W-:-:S04]  /*4a40*/  @P1 IMAD R6, R3, 0x8, R0 ;  /* 0x0000000803061824 */ /* 0x000fc800078e0200 */
[----:B------:R-:W-:-:S05]  /*4a50*/  @P1 VIADD R6, R6, 0x28 ;  /* 0x0000002806061836 */ /* 0x000fca0000000000 */
[----:B------:R-:W-:-:S04]  /*4a60*/  @P1 PRMT R6, R18, 0x654, R6 ;  /* 0x0000065412061816 */ /* 0x000fc80000000006 */
[----:B------:R0:W-:Y:S01]  /*4a70*/  @P1 SYNCS.ARRIVE.TRANS64.RED.A1T0 RZ, [R6+URZ], RZ ;  /* 0x000000ff06ff19a7 */ /* 0x0001e2000810043f */
[----:B------:R-:W-:-:S13]  /*4a80*/  ISETP.GT.U32.AND P1, PT, R19, 0x1, PT ;  /* 0x000000011300780c */ /* 0x000fda0003f24070 */
[----:B0-----:R-:W-:Y:S05]  /*4a90*/  @P1 BRA `(.L_x_28) ;  /* 0x0000000000041947 */ /* 0x001fea0003800000 */
[----:B------:R-:W-:Y:S01]  /*4aa0*/  BPT.TRAP 0x1 ;  /* 0x000000040000795c */ /* 0x000fe20000300000 */
.L_x_28:
[----:B------:R-:W-:Y:S01]  /*4ab0*/  UIADD3 UR6, UR6, 0x1, URZ ;  /* 0x0000000106067890 */ /* 0x000fe2000fffe03f */
[----:B------:R-:W-:Y:S01]  /*4ac0*/  ISETP.GT.AND P2, PT, R5, 0x1, PT ;  /* 0x000000010500780c */ /* 0x000fe20003f44270 */
[----:B------:R-:W-:Y:S02]  /*4ad0*/  VIADD R3, R3, 0x1 ;  /* 0x0000000103037836 */ /* 0x000fe40000000000 */
[----:B------:R-:W-:Y:S01]  /*4ae0*/  UISETP.NE.AND UP0, UPT, UR6, 0x5, UPT ;  /* 0x000000050600788c */ /* 0x000fe2000bf05270 */
[----:B------:R-:W-:Y:S02]  /*4af0*/  VIADD R5, R5, 0xffffffff ;  /* 0xffffffff05057836 */ /* 0x000fe40000000000 */
[C---:B------:R-:W-:Y:S01]  /*4b00*/  ISETP.NE.AND P1, PT, R3.reuse, 0x5, PT ;  /* 0x000000050300780c */ /* 0x040fe20003f25270 */
[----:B------:R-:W-:Y:S02]  /*4b10*/  USEL UR7, URZ, 0x1, UP0 ;  /* 0x000000013f077887 */ /* 0x000fe40008000000 */
[----:B------:R-:W-:Y:S01]  /*4b20*/  USEL UR6, UR6, URZ, UP0 ;  /* 0x0000003f06067287 */ /* 0x000fe20008000000 */
[----:B------:R-:W-:-:S03]  /*4b30*/  SEL R3, R3, RZ, P1 ;  /* 0x000000ff03037207 */ /* 0x000fc60000800000 */
[----:B------:R-:W-:Y:S01]  /*4b40*/  LOP3.LUT R4, R4, UR7, RZ, 0x3c, !PT ;  /* 0x0000000704047c12 */ /* 0x000fe2000f8e3cff */
[----:B------:R-:W-:Y:S07]  /*4b50*/  @P2 BRA `(.L_x_29) ;  /* 0xffffffdc00ac2947 */ /* 0x000fee000383ffff */
.L_x_22:
[----:B------:R-:W0:Y:S02]  /*4b60*/  LDC R3, c[0x0][0x28c] ;  /* 0x0000a300ff037b82 */ /* 0x000e240000000800 */
[----:B0-----:R-:W-:-:S13]  /*4b70*/  ISETP.GE.AND P1, PT, R3, 0x1, PT ;  /* 0x000000010300780c */ /* 0x001fda0003f26270 */
[----:B------:R-:W-:Y:S05]  /*4b80*/  @!P1 BRA `(.L_x_30) ;  /* 0x0000000000509947 */ /* 0x000fea0003800000 */
[----:B------:R-:W-:Y:S05]  /*4b90*/  @!P0 BRA `(.L_x_31) ;  /* 0x0000000000048947 */ /* 0x000fea0003800000 */
[----:B------:R-:W-:Y:S01]  /*4ba0*/  BPT.TRAP 0x1 ;  /* 0x000000040000795c */ /* 0x000fe20000300000 */
.L_x_31:
[----:B------:R-:W-:Y:S01]  /*4bb0*/  ISETP.NE.AND P0, PT, R17, RZ, PT ;  /* 0x000000ff1100720c */ /* 0x000fe20003f05270 */
[----:B------:R-:W-:-:S12]  /*4bc0*/  BSSY B0, `(.L_x_32) ;  /* 0x000000d000007945 */ /* 0x000fd80003800000 */
[----:B------:R-:W-:Y:S05]  /*4bd0*/  @!P0 BRA `(.L_x_33) ;  /* 0x00000000002c8947 */ /* 0x000fea0003800000 */
[----:B------:R-:W-:-:S04]  /*4be0*/  UISETP.LT.AND UP0, UPT, UR40, 0x1, UPT ;  /* 0x000000012800788c */ /* 0x000fc8000bf01270 */
[----:B------:R-:W-:-:S04]  /*4bf0*/  USEL UR6, UR40, 0x1, UP0 ;  /* 0x0000000128067887 */ /* 0x000fc80008000000 */
[----:B------:R-:W-:-:S04]  /*4c00*/  UIADD3 UR6, UR39, UR40, -UR6 ;  /* 0x0000002827067290 */ /* 0x000fc8000fffe806 */
[----:B------:R-:W-:-:S04]  /*4c10*/  UIMAD.WIDE.U32 UR4, UR6, -0x33333333, URZ ;  /* 0xcccccccd060478a5 */ /* 0x000fc8000f8e003f */
[----:B------:R-:W-:-:S04]  /*4c20*/  USHF.R.U32.HI UR4, URZ, 0x2, UR5 ;  /* 0x000000023f047899 */ /* 0x000fc80008011605 */
[----:B------:R-:W-:-:S06]  /*4c30*/  UIMAD UR6, UR4, -0x5, UR6 ;  /* 0xfffffffb040678a4 */ /* 0x000fcc000f8e0206 */
[----:B------:R-:W-:-:S04]  /*4c40*/  IMAD.U32 R3, RZ, RZ, UR6 ;  /* 0x00000006ff037e24 */ /* 0x000fc8000f8e00ff */
[----:B------:R-:W-:-:S04]  /*4c50*/  IMAD R0, R3, 0x8, R0 ;  /* 0x0000000803007824 */ /* 0x000fc800078e0200 */
[----:B------:R-:W-:-:S05]  /*4c60*/  VIADD R0, R0, 0x28 ;  /* 0x0000002800007836 */ /* 0x000fca0000000000 */
[----:B------:R-:W-:-:S04]  /*4c70*/  PRMT R0, R18, 0x654, R0 ;  /* 0x0000065412007816 */ /* 0x000fc80000000000 */
[----:B------:R0:W-:Y:S03]  /*4c80*/  SYNCS.ARRIVE.TRANS64.RED.A1T0 RZ, [R0+URZ], RZ ;  /* 0x000000ff00ff79a7 */ /* 0x0001e6000810043f */
.L_x_33:
[----:B------:R-:W-:Y:S05]  /*4c90*/  BSYNC B0 ;  /* 0x0000000000007941 */ /* 0x000fea0003800000 */
.L_x_32:
[----:B------:R-:W-:-:S13]  /*4ca0*/  ISETP.GT.U32.AND P0, PT, R19, 0x1, PT ;  /* 0x000000011300780c */ /* 0x000fda0003f04070 */
[----:B------:R-:W-:Y:S05]  /*4cb0*/  @P0 BRA `(.L_x_30) ;  /* 0x0000000000040947 */ /* 0x000fea0003800000 */
[----:B------:R-:W-:Y:S01]  /*4cc0*/  BPT.TRAP 0x1 ;  /* 0x000000040000795c */ /* 0x000fe20000300000 */
.L_x_30:
[----:B------:R-:W1:Y:S01]  /*4cd0*/  S2R R7, SR_TID.X ;  /* 0x0000000000077919 */ /* 0x000e620000002100 */
[----:B------:R-:W2:Y:S01]  /*4ce0*/  LDC R6, c[0x0][0x288] ;  /* 0x0000a200ff067b82 */ /* 0x000ea20000000800 */
[----:B------:R-:W-:Y:S01]  /*4cf0*/  IMAD.SHL.U32 R8, R23, 0x200, RZ ;  /* 0x0000020017087824 */ /* 0x000fe200078e00ff */
[----:B------:R-:W-:Y:S01]  /*4d00*/  ULDC UR4, c[0x0][0x284] ;  /* 0x0000a10000047ab9 */ /* 0x000fe20000000800 */
[----:B-----5:R-:W-:Y:S01]  /*4d10*/  SHF.R.S32.HI R14, RZ, 0x1f, R157 ;  /* 0x0000001fff0e7819 */ /* 0x020fe2000001149d */
[----:B------:R-:W-:Y:S01]  /*4d20*/  ULDC.64 UR8, c[0x0][0x5d0] ;  /* 0x0001740000087ab9 */ /* 0x000fe20000000a00 */
[----:B------:R-:W-:Y:S02]  /*4d30*/  UIADD3 UR39, UR40, UR39, URZ ;  /* 0x0000002728277290 */ /* 0x000fe4000fffe03f */
[----:B------:R-:W-:Y:S02]  /*4d40*/  UISETP.GE.U32.AND UP1, UPT, UR40, 0x5, UPT ;  /* 0x000000052800788c */ /* 0x000fe4000bf26070 */
[----:B------:R-:W-:-:S04]  /*4d50*/  UISETP.GT.U32.AND UP0, UPT, UR39, 0x4, UPT ;  /* 0x000000042700788c */ /* 0x000fc8000bf04070 */
[----:B------:R-:W-:-:S04]  /*4d60*/  UISETP.LT.U32.AND UP0, UPT, UR40, 0x5, UP0 ;  /* 0x000000052800788c */ /* 0x000fc80008701070 */
[----:B------:R-:W-:-:S04]  /*4d70*/  USEL UR6, URZ, 0x1, !UP0 ;  /* 0x000000013f067887 */ /* 0x000fc8000c000000 */
[----:B------:R-:W-:Y:S01]  /*4d80*/  ULOP3.LUT UR38, UR38, UR6, URZ, 0x3c, !UPT ;  /* 0x0000000626267292 */ /* 0x000fe2000f8e3c3f */
[----:B--2---:R-:W-:Y:S02]  /*4d90*/  ISETP.GE.AND P0, PT, R8, R6, PT ;  /* 0x000000060800720c */ /* 0x004fe40003f06270 */
[--C-:B-1----:R-:W-:Y:S01]  /*4da0*/  SHF.R.U32.HI R4, RZ, 0x2, R7.reuse ;  /* 0x00000002ff047819 */ /* 0x102fe20000011607 */
[C---:B------:R-:W-:Y:S01]  /*4db0*/  IMAD.SHL.U32 R9, R7.reuse, 0x2, RZ ;  /* 0x0000000207097824 */ /* 0x040fe200078e00ff */
[----:B------:R-:W-:Y:S02]  /*4dc0*/  LOP3.LUT R5, R7, 0x60, RZ, 0xc0, !PT ;  /* 0x0000006007057812 */ /* 0x000fe400078ec0ff */
[----:B0-----:R-:W-:Y:S02]  /*4dd0*/  SHF.R.U32.HI R0, RZ, 0x7, R7 ;  /* 0x00000007ff007819 */ /* 0x001fe40000011607 */
[----:B------:R-:W-:Y:S02]  /*4de0*/  LOP3.LUT R4, R4, 0x7, RZ, 0xc0, !PT ;  /* 0x0000000704047812 */ /* 0x000fe400078ec0ff */
[----:B------:R-:W-:-:S02]  /*4df0*/  SHF.R.U32.HI R5, RZ, 0x1, R5 ;  /* 0x00000001ff057819 */ /* 0x000fc40000011605 */
[----:B------:R-:W-:Y:S02]  /*4e00*/  LOP3.LUT R0, R0, 0x1, RZ, 0xc0, !PT ;  /* 0x0000000100007812 */ /* 0x000fe400078ec0ff */
[----:B------:R-:W-:-:S03]  /*4e10*/  IADD3 R3, RZ, -R5, -R4 ;  /* 0x80000005ff037210 */ /* 0x000fc60007ffe804 */
[C---:B------:R-:W-:Y:S02]  /*4e20*/  IMAD.SHL.U32 R156, R0.reuse, 0x40, RZ ;  /* 0x00000040009c7824 */ /* 0x040fe400078e00ff */
[----:B------:R-:W-:Y:S02]  /*4e30*/  IMAD R3, R0, -0x40, R3 ;  /* 0xffffffc000037824 */ /* 0x000fe400078e0203 */
[----:B------:R-:W-:Y:S01]  /*4e40*/  IMAD.SHL.U32 R0, R22, 0x80, RZ ;  /* 0x0000008016007824 */ /* 0x000fe200078e00ff */
[----:B------:R-:W-:Y:S01]  /*4e50*/  LOP3.LUT R156, R156, 0x40, R4, 0xe2, !PT ;  /* 0x000000409c9c7812 */ /* 0x000fe200078ee204 */
[----:B------:R-:W-:Y:S02]  /*4e60*/  IMAD R4, R14, UR8, RZ ;  /* 0x000000080e047c24 */ /* 0x000fe4000f8e02ff */
[----:B------:R-:W-:Y:S01]  /*4e70*/  IMAD.WIDE R22, R22, 0x80, RZ ;  /* 0x0000008016167825 */ /* 0x000fe200078e02ff */
[C---:B------:R-:W-:Y:S02]  /*4e80*/  ISETP.GE.OR P0, PT, R0.reuse, UR4, P0 ;  /* 0x0000000400007c0c */ /* 0x040fe40008706670 */
[----:B------:R-:W-:Y:S01]  /*4e90*/  IADD3 R0, -R0, UR4, R3 ;  /* 0x0000000400007c10 */ /* 0x000fe2000fffe103 */
[----:B------:R-:W-:Y:S01]  /*4ea0*/  IMAD R4, R157, UR9, R4 ;  /* 0x000000099d047c24 */ /* 0x000fe2000f8e0204 */
[----:B------:R-:W-:Y:S01]  /*4eb0*/  LOP3.LUT R3, R7, 0x3, RZ, 0xc0, !PT ;  /* 0x0000000307037812 */ /* 0x000fe200078ec0ff */
[----:B------:R-:W-:Y:S01]  /*4ec0*/  UIMAD.WIDE.U32 UR4, UR39, -0x33333333, URZ ;  /* 0xcccccccd270478a5 */ /* 0x000fe2000f8e003f */
[----:B------:R-:W-:-:S03]  /*4ed0*/  LOP3.LUT R156, R22, R156, R5, 0xfe, !PT ;  /* 0x0000009c169c7212 */ /* 0x000fc600078efe05 */
[----:B------:R-:W-:Y:S01]  /*4ee0*/  IMAD R3, R3, -0x2, R6 ;  /* 0xfffffffe03037824 */ /* 0x000fe200078e0206 */
[----:B------:R-:W-:-:S03]  /*4ef0*/  USHF.R.U32.HI UR4, URZ, 0x2, UR5 ;  /* 0x000000023f047899 */ /* 0x000fc60008011605 */
[----:B------:R-:W-:Y:S01]  /*4f00*/  IMAD.IADD R3, R3, 0x1, -R8 ;  /* 0x0000000103037824 */ /* 0x000fe200078e0a08 */
[----:B------:R-:W-:Y:S01]  /*4f10*/  LOP3.LUT R8, R8, 0x6, R9, 0xf8, !PT ;  /* 0x0000000608087812 */ /* 0x000fe200078ef809 */
[----:B------:R-:W-:Y:S02]  /*4f20*/  UIMAD UR39, UR4, -0x5, UR39 ;  /* 0xfffffffb042778a4 */ /* 0x000fe4000f8e0227 */
[----:B------:R-:W-:Y:S01]  /*4f30*/  @UP1 ULOP3.LUT UR38, UR38, 0x1, UR4, 0x78, !UPT ;  /* 0x0000000126261892 */ /* 0x000fe2000f8e7804 */
[----:B------:R-:W-:-:S03]  /*4f40*/  SHF.R.S32.HI R9, RZ, 0x1f, R8 ;  /* 0x0000001fff097819 */ /* 0x000fc60000011408 */
[----:B------:R-:W-:-:S04]  /*4f50*/  IMAD.WIDE.U32 R10, R157, UR8, R8 ;  /* 0x000000089d0a7c25 */ /* 0x000fc8000f8e0008 */
[----:B------:R-:W-:Y:S02]  /*4f60*/  IMAD.IADD R11, R11, 0x1, R4 ;  /* 0x000000010b0b7824 */ /* 0x000fe400078e0204 */
[----:B------:R-:W-:-:S05]  /*4f70*/  IMAD.MOV.U32 R4, RZ, RZ, -0x1 ;  /* 0xffffffffff047424 */ /* 0x000fca00078e00ff */
[----:B------:R0:W-:Y:S01]  /*4f80*/  STL [R1+0x208], R4 ;  /* 0x0002080401007387 */ /* 0x0001e20000100800 */
[----:B------:R-:W-:Y:S05]  /*4f90*/  @P0 BRA `(.L_x_34) ;  /* 0x0000010400540947 */ /* 0x000fea0003800000 */
[----:B------:R-:W1:Y:S01]  /*4fa0*/  LDC.64 R6, c[0x0][0x5c8] ;  /* 0x00017200ff067b82 */ /* 0x000e620000000a00 */
[----:B------:R-:W-:Y:S01]  /*4fb0*/  FSETP.NEU.AND P1, PT, R16, RZ, PT ;  /* 0x000000ff1000720b */ /* 0x000fe20003f2d000 */
[----:B------:R-:W-:Y:S01]  /*4fc0*/  BSSY B0, `(.L_x_34) ;  /* 0x0001052000007945 */ /* 0x000fe20003800000 */
[----:B------:R-:W-:-:S04]  /*4fd0*/  ISETP.GT.AND P0, PT, R3, RZ, PT ;  /* 0x000000ff0300720c */ /* 0x000fc80003f04270 */
[----:B------:R-:W-:Y:S01]  /*4fe0*/  ISETP.GT.AND P2, PT, R0, RZ, P0 ;  /* 0x000000ff0000720c */ /* 0x000fe20000744270 */
[-C--:B-1----:R-:W-:Y:S02]  /*4ff0*/  IMAD R5, R23, R6.reuse, RZ ;  /* 0x0000000617057224 */ /* 0x082fe400078e02ff */
[----:B------:R-:W-:-:S04]  /*5000*/  IMAD.WIDE.U32 R10, R156, R6, R10 ;  /* 0x000000069c0a7225 */ /* 0x000fc800078e000a */
[----:B------:R-:W-:-:S04]  /*5010*/  IMAD R5, R156, R7, R5 ;  /* 0x000000079c057224 */ /* 0x000fc800078e0205 */
[----:B------:R-:W-:Y:S01]  /*5020*/  IMAD.IADD R5, R11, 0x1, R5 ;  /* 0x000000010b057824 */ /* 0x000fe200078e0205 */
[----:B------:R-:W-:Y:S06]  /*5030*/  @!P1 BRA `(.L_x_35) ;  /* 0x000000b000949947 */ /* 0x000fec0003800000 */
[----:B------:R-:W1:Y:S01]  /*5040*/  LDC.64 R20, c[0x0][0x5b8] ;  /* 0x00016e00ff147b82 */ /* 0x000e620000000a00 */
[----:B------:R-:W-:Y:S01]  /*5050*/  ULDC.64 UR4, c[0x0][0x5c0] ;  /* 0x0001700000047ab9 */ /* 0x000fe20000000a00 */
[----:B------:R-:W2:Y:S01]  /*5060*/  LDL.LU R160, [R1] ;  /* 0x0000000001a07983 */ /* 0x000ea20000300800 */
[----:B0-----:R-:W-:-:S04]  /*5070*/  LEA R4, P1, R10, UR4, 0x1 ;  /* 0x000000040a047c11 */ /* 0x001fc8000f8208ff */
[----:B------:R-:W-:Y:S01]  /*5080*/  LEA.HI.X R5, R10, UR5, R5, 0x1, P1 ;  /* 0x000000050a057c11 */ /* 0x000fe200088f0c05 */
[----:B------:R-:W0:Y:S01]  /*5090*/  LDC.64 R12, c[0x0][0x5b0] ;  /* 0x00016c00ff0c7b82 */ /* 0x000e220000000a00 */
[----:B-1----:R-:W-:-:S07]  /*50a0*/  IMAD R159, R14, R20, RZ ;  /* 0x000000140e9f7224 */ /* 0x002fce00078e02ff */
[----:B------:R-:W1:Y:S01]  /*50b0*/  LDC.64 R14, c[0x0][0x5a8] ;  /* 0x00016a00ff0e7b82 */ /* 0x000e620000000a00 */
[----:B------:R-:W-:-:S04]  /*50c0*/  IMAD.WIDE.U32 R154, R157, R20, R8 ;  /* 0x000000149d9a7225 */ /* 0x000fc800078e0008 */
[----:B------:R-:W-:Y:S02]  /*50d0*/  IMAD R159, R157, R21, R159 ;  /* 0x000000159d9f7224 */ /* 0x000fe400078e029f */
[-C--:B0-----:R-:W-:Y:S02]  /*50e0*/  IMAD R158, R23, R12.reuse, RZ ;  /* 0x0000000c179e7224 */ /* 0x081fe400078e02ff */
[----:B------:R-:W-:Y:S02]  /*50f0*/  IMAD.IADD R23, R155, 0x1, R159 ;  /* 0x000000019b177824 */ /* 0x000fe400078e029f */
[----:B------:R-:W-:Y:S02]  /*5100*/  IMAD.MOV.U32 R22, RZ, RZ, R154 ;  /* 0x000000ffff167224 */ /* 0x000fe400078e009a */
[C---:B------:R-:W-:Y:S02]  /*5110*/  IMAD R158, R156.reuse, R13, R158 ;  /* 0x0000000d9c9e7224 */ /* 0x040fe400078e029e */
[----:B------:R-:W-:-:S04]  /*5120*/  IMAD.WIDE.U32 R10, R156, R12, R22 ;  /* 0x0000000c9c0a7225 */ /* 0x000fc800078e0016 */
[----:B------:R-:W-:Y:S01]  /*5130*/  IMAD.IADD R11, R11, 0x1, R158 ;  /* 0x000000010b0b7824 */ /* 0x000fe200078e029e */
[----:B-1----:R-:W-:-:S04]  /*5140*/  LEA R152, P1, R10, R14, 0x1 ;  /* 0x0000000e0a987211 */ /* 0x002fc800078208ff */
[----:B------:R-:W-:-:S05]  /*5150*/  LEA.HI.X R153, R10, R15, R11, 0x1, P1 ;  /* 0x0000000f0a997211 */ /* 0x000fca00008f0c0b */
[----:B------:R-:W3:Y:S01]  /*5160*/  @P2 LDG.E.LTC128B.U16 R21, desc[UR36][R152.64] ;  /* 0x0000002498152981 */ /* 0x000ee2000c1e1520 */
[----:B------:R-:W-:Y:S01]  /*5170*/  BSSY B1, `(.L_x_36) ;  /* 0x0000010000017945 */ /* 0x000fe20003800000 */
[----:B---3--:R-:W-:-:S04]  /*5180*/  IMAD.U32 R10, R21, 0x10000, RZ ;  /* 0x00010000150a7824 */ /* 0x008fc800078e00ff */
[----:B------:R-:W-:-:S04]  /*5190*/  FMUL R10, R10, R16 ;  /* 0x000000100a0a7220 */ /* 0x000fc80000400000 */
[----:B--2---:R-:W-:-:S05]  /*51a0*/  FFMA R10, R160, R2, R10 ;  /* 0x00000002a00a7223 */ /* 0x004fca000000000a */
[----:B------:R-:W-:-:S05]  /*51b0*/  F2FP.BF16.F32.PACK_AB R10, RZ, R10 ;  /* 0x0000000aff0a723e */ /* 0x000fca00000010ff */
[----:B------:R0:W-:Y:S02]  /*51c0*/  @P2 STG.E.U16 desc[UR36][R4.64], R10 ;  /* 0x0000000a04002986 */ /* 0x0001e4000c101524 */
[----:B0-----:R-:W-:-:S04]  /*51d0*/  IMAD.WIDE.U32 R10, R156, R12, R8 ;  /* 0x0000000c9c0a7225 */ /* 0x001fc800078e0008 */
[----:B------:R-:W-:Y:S02]  /*51e0*/  IMAD.IADD R11, R158, 0x1, R11 ;  /* 0x000000019e0b7824 */ /* 0x000fe400078e020b */
[----:B------:R-:W-:-:S04]  /*51f0*/  IMAD.WIDE.U32 R152, R157, R20, R10 ;  /* 0x000000149d987225 */ /* 0x000fc800078e000a */
[----:B------:R-:W-:Y:S01]  /*5200*/  IMAD.IADD R11, R159, 0x1, R153 ;  /* 0x000000019f0b7824 */ /* 0x000fe200078e0299 */
[----:B------:R-:W-:-:S04]  /*5210*/  LEA R10, P1, R152, R14, 0x1 ;  /* 0x0000000e980a7211 */ /* 0x000fc800078208ff */
[----:B------:R-:W-:Y:S02]  /*5220*/  LEA.HI.X R11, R152, R15, R11, 0x1, P1 ;  /* 0x0000000f980b7211 */ /* 0x000fe400008f0c0b */
[----:B------:R-:W-:-:S04]  /*5230*/  ISETP.GT.AND P1, PT, R3, 0x1, PT ;  /* 0x000000010300780c */ /* 0x000fc80003f24270 */
[----:B------:R-:W-:-:S13]  /*5240*/  ISETP.GT.AND P2, PT, R0, RZ, P1 ;  /* 0x000000ff0000720c */ /* 0x000fda0000f44270 */
[----:B------:R-:W-:Y:S05]  /*5250*/  @!P2 BRA `(.L_x_37) ;  /* 0x000000000004a947 */ /* 0x000fea0003800000 */
[----:B------:R0:W5:Y:S02]  /*5260*/  LDG.E.LTC128B.U16 R21, desc[UR36][R10.64+0x2] ;  /* 0x000002240a157981 */ /* 0x000164000c1e1520 */
.L_x_37:
[----:B------:R-:W-:Y:S05]  /*5270*/  BSYNC B1 ;  /* 0x0000000000017941 */ /* 0x000fea0003800000 */
.L_x_36:
[----:B------:R-:W2:Y:S01]  /*5280*/  LDL.LU R152, [R1+0x4] ;  /* 0x0000040001987983 */ /* 0x000ea20000300800 */
[----:B-----5:R-:W-:Y:S01]  /*5290*/  IMAD.U32 R22, R21, 0x10000, RZ ;  /* 0x0001000015167824 */ /* 0x020fe200078e00ff */
[----:B------:R-:W-:Y:S02]  /*52a0*/  SHF.L.U64.HI R153, R12, 0x3, R13 ;  /* 0x000000030c997819 */ /* 0x000fe4000001020d */
[----:B------:R-:W-:Y:S01]  /*52b0*/  ISETP.GT.AND P0, PT, R0, 0x8, P0 ;  /* 0x000000080000780c */ /* 0x000fe20000704270 */
[----:B------:R-:W-:Y:S01]  /*52c0*/  FMUL R22, R22, R16 ;  /* 0x0000001016167220 */ /* 0x000fe20000400000 */
[----:B------:R-:W3:Y:S03]  /*52d0*/  LDL.LU R160, [R1+0x8] ;  /* 0x0000080001a07983 */ /* 0x000ee60000300800 */
[----:B--2---:R-:W-:Y:S01]  /*52e0*/  FFMA R22, R152, R2, R22 ;  /* 0x0000000298167223 */ /* 0x004fe20000000016 */
[----:B------:R-:W-:-:S04]  /*52f0*/  IMAD.SHL.U32 R152, R12, 0x8, RZ ;  /* 0x000000080c987824 */ /* 0x000fc800078e00ff */
[----:B------:R-:W-:Y:S01]  /*5300*/  IMAD.WIDE.U32 R152, R156, R12, R152 ;  /* 0x0000000c9c987225 */ /* 0x000fe200078e0098 */
[----:B------:R-:W-:-:S03]  /*5310*/  F2FP.BF16.F32.PACK_AB R12, RZ, R22 ;  /* 0x00000016ff0c723e */ /* 0x000fc600000010ff */
[----:B------:R-:W-:Y:S02]  /*5320*/  IMAD.IADD R158, R158, 0x1, R153 ;  /* 0x000000019e9e7824 */ /* 0x000fe400078e0299 */
[----:B------:R1:W-:Y:S01]  /*5330*/  @P2 STG.E.U16 desc[UR36][R4.64+0x2], R12 ;  /* 0x0000020c04002986 */ /* 0x0003e2000c101524 */
[----:B------:R-:W-:-:S05]  /*5340*/  IADD3 R154, P2, R154, R152, RZ ;  /* 0x000000989a9a7210 */ /* 0x000fca0007f5e0ff */
[----:B------:R-:W-:Y:S01]  /*5350*/  IMAD.X R23, R158, 0x1, R23, P2 ;  /* 0x000000019e177824 */ /* 0x000fe200010e0617 */
[----:B------:R-:W-:-:S04]  /*5360*/  LEA R22, P2, R154, R14, 0x1 ;  /* 0x0000000e9a167211 */ /* 0x000fc800078408ff */
[----:B------:R-:W-:Y:S02]  /*5370*/  LEA.HI.X R23, R154, R15, R23, 0x1, P2 ;  /* 0x0000000f9a177211 */ /* 0x000fe400010f0c17 */
[----:B-1----:R-:W-:-:S06]  /*5380*/  PRMT R12, R21, 0x7610, R12 ;  /* 0x00007610150c7816 */ /* 0x002fcc000000000c */
[----:B------:R-:W2:Y:S01]  /*5390*/  @P0 LDG.E.LTC128B.U16 R12, desc[UR36][R22.64] ;  /* 0x00000024160c0981 */ /* 0x000ea2000c1e1520 */
[----:B------:R-:W-:Y:S01]  /*53a0*/  IADD3 R8, P2, R8, R152, RZ ;  /* 0x0000009808087210 */ /* 0x000fe20007f5e0ff */
[----:B------:R-:W-:Y:S01]  /*53b0*/  BSSY B1, `(.L_x_38) ;  /* 0x0000011000017945 */ /* 0x000fe20003800000 */
[----:B------:R-:W-:Y:S02]  /*53c0*/  SHF.L.U64.HI R7, R6, 0x4, R7 ;  /* 0x0000000406077819 */ /* 0x000fe40000010207 */
[----:B------:R-:W-:Y:S01]  /*53d0*/  ISETP.GT.AND P1, PT, R0, 0x8, P1 ;  /* 0x000000080000780c */ /* 0x000fe20000f24270 */
[----:B------:R-:W-:Y:S02]  /*53e0*/  IMAD.X R9, R9, 0x1, R158, P2 ;  /* 0x0000000109097824 */ /* 0x000fe400010e069e */
[----:B------:R-:W-:-:S04]  /*53f0*/  IMAD.WIDE.U32 R20, R157, R20, R8 ;  /* 0x000000149d147225 */ /* 0x000fc800078e0008 */
[----:B------:R-:W-:Y:S01]  /*5400*/  IMAD.IADD R159, R159, 0x1, R21 ;  /* 0x000000019f9f7824 */ /* 0x000fe200078e0215 */
[----:B------:R-:W-:-:S04]  /*5410*/  LEA R8, P2, R20, R14, 0x1 ;  /* 0x0000000e14087211 */ /* 0x000fc800078408ff */
[----:B------:R-:W-:Y:S02]  /*5420*/  LEA.HI.X R9, R20, R15, R159, 0x1, P2 ;  /* 0x0000000f14097211 */ /* 0x000fe400010f0c9f */
[----:B------:R-:W-:-:S05]  /*5430*/  LEA R6, P2, R6, R4, 0x4 ;  /* 0x0000000406067211 */ /* 0x000fca00078420ff */
[----:B------:R-:W-:Y:S02]  /*5440*/  IMAD.X R7, R7, 0x1, R5, P2 ;  /* 0x0000000107077824 */ /* 0x000fe400010e0605 */
[----:B--2---:R-:W-:-:S04]  /*5450*/  IMAD.U32 R13, R12, 0x10000, RZ ;  /* 0x000100000c0d7824 */ /* 0x004fc800078e00ff */
[----:B------:R-:W-:-:S04]  /*5460*/  FMUL R13, R13, R16 ;  /* 0x000000100d0d7220 */ /* 0x000fc80000400000 */
[----:B---3--:R-:W-:-:S05]  /*5470*/  FFMA R13, R160, R2, R13 ;  /* 0x00000002a00d7223 */ /* 0x008fca000000000d */
[----:B------:R-:W-:-:S05]  /*5480*/  F2FP.BF16.F32.PACK_AB R13, RZ, R13 ;  /* 0x0000000dff0d723e */ /* 0x000fca00000010ff */
[----:B------:R1:W-:Y:S01]  /*5490*/  @P0 STG.E.U16 desc[UR36][R6.64], R13 ;  /* 0x0000000d06000986 */ /* 0x0003e2000c101524 */
[----:B------:R-:W-:Y:S05]  /*54a0*/  @!P1 BRA `(.L_x_39) ;  /* 0x0000000000049947 */ /* 0x000fea0003800000 */
[----:B------:R2:W5:Y:S02]  /*54b0*/  LDG.E.LTC128B.U16 R12, desc[UR36][R8.64+0x2] ;  /* 0x00000224080c7981 */ /* 0x000564000c1e1520 */
.L_x_39:
[----:B------:R-:W-:Y:S05]  /*54c0*/  BSYNC B1 ;  /* 0x0000000000017941 */ /* 0x000fea0003800000 */
.L_x_38:
[----:B------:R-:W3:Y:S01]  /*54d0*/  LDL.LU R14, [R1+0xc] ;  /* 0x00000c00010e7983 */ /* 0x000ee20000300800 */
[----:B-1---5:R-:W-:Y:S01]  /*54e0*/  IMAD.U32 R13, R12, 0x10000, RZ ;  /* 0x000100000c0d7824 */ /* 0x022fe200078e00ff */
[----:B------:R-:W-:Y:S01]  /*54f0*/  ISETP.GT.AND P0, PT, R3, 0x8, PT ;  /* 0x000000080300780c */ /* 0x000fe20003f04270 */
[----:B------:R-:W-:Y:S02]  /*5500*/  BSSY B1, `(.L_x_40) ;  /* 0x0000008000017945 */ /* 0x000fe40003800000 */
[----:B------:R-:W-:Y:S01]  /*5510*/  FMUL R13, R13, R16 ;  /* 0x000000100d0d7220 */ /* 0x000fe20000400000 */
[----:B------:R-:W-:-:S03]  /*5520*/  ISETP.GT.AND P2, PT, R0, RZ, P0 ;  /* 0x000000ff0000720c */ /* 0x000fc60000744270 */
[----:B---3--:R-:W-:-:S05]  /*5530*/  FFMA R13, R14, R2, R13 ;  /* 0x000000020e0d7223 */ /* 0x008fca000000000d */
[----:B------:R-:W-:-:S05]  /*5540*/  F2FP.BF16.F32.PACK_AB R13, RZ, R13 ;  /* 0x0000000dff0d723e */ /* 0x000fca00000010ff */
[----:B------:R1:W-:Y:S01]  /*5550*/  @P1 STG.E.U16 desc[UR36][R6.64+0x2], R13 ;  /* 0x0000020d06001986 */ /* 0x0003e2000c101524 */
[----:B------:R-:W-:Y:S05]  /*5560*/  @!P2 BRA `(.L_x_41) ;  /* 0x000000000004a947 */ /* 0x000fea0003800000 */
[----:B------:R3:W5:Y:S02]  /*5570*/  LDG.E.LTC128B.U16 R12, desc[UR36][R10.64+0x10] ;  /* 0x000010240a0c7981 */ /* 0x000764000c1e1520 */
.L_x_41:
[----:B------:R-:W-:Y:S05]  /*5580*/  BSYNC B1 ;  /* 0x0000000000017941 */ /* 0x000fea0003800000 */
.L_x_40:
[----:B------:R-:W4:Y:S01]  /*5590*/  LDL.LU R14, [R1+0x10] ;  /* 0x00001000010e7983 */ /* 0x000f220000300800 */
[----:B-1---5:R-:W-:Y:S01]  /*55a0*/  IMAD.U32 R13, R12, 0x10000, RZ ;  /* 0x000100000c0d7824 */ /* 0x022fe200078e00ff */
[----:B------:R-:W-:Y:S01]  /*55b0*/  ISETP.GT.AND P1, PT, R3, 0x9, PT ;  /* 0x000000090300780c */ /* 0x000fe20003f24270 */
[----:B------:R-:W-:Y:S02]  /*55c0*/  BSSY B1, `(.L_x_42) ;  /* 0x0000008000017945 */ /* 0x000fe40003800000 */
[----:B------:R-:W-:Y:S01]  /*55d0*/  FMUL R13, R13, R16 ;  /* 0x000000100d0d7220 */ /* 0x000fe20000400000 */
[----:B------:R-:W-:-:S03]  /*55e0*/  ISETP.GT.AND P3, PT, R0, RZ, P1 ;  /* 0x000000ff0000720c */ /* 0x000fc60000f64270 */
[----:B----4-:R-:W-:-:S05]  /*55f0*/  FFMA R13, R14, R2, R13 ;  /* 0x000000020e0d7223 */ /* 0x010fca000000000d */
[----:B------:R-:W-:-:S05]  /*5600*/  F2FP.BF16.F32.PACK_AB R13, RZ, R13 ;  /* 0x0000000dff0d723e */ /* 0x000fca00000010ff */
[----:B------:R1:W-:Y:S01]  /*5610*/  @P2 STG.E.U16 desc[UR36][R4.64+0x10], R13 ;  /* 0x0000100d04002986 */ /* 0x0003e2000c101524 */
[----:B------:R-:W-:Y:S05]  /*5620*/  @!P3 BRA `(.L_x_43) ;  /* 0x000000000004b947 */ /* 0x000fea0003800000 */
[----:B------:R4:W5:Y:S02]  /*5630*/  LDG.E.LTC128B.U16 R12, desc[UR36][R10.64+0x12] ;  /* 0x000012240a0c7981 */ /* 0x000964000c1e1520 */
.L_x_43:
[----:B------:R-:W-:Y:S05]  /*5640*/  BSYNC B1 ;  /* 0x0000000000017941 */ /* 0x000fea0003800000 */
.L_x_42:
[----:B------:R-:W2:Y:S01]  /*5650*/  LDL.LU R14, [R1+0x14] ;  /* 0x00001400010e7983 */ /* 0x000ea20000300800 */
[----:B-1---5:R-:W-:Y:S01]  /*5660*/  IMAD.U32 R13, R12, 0x10000, RZ ;  /* 0x000100000c0d7824 */ /* 0x022fe200078e00ff */
[----:B------:R-:W-:Y:S01]  /*5670*/  ISETP.GT.AND P0, PT, R0, 0x8, P0 ;  /* 0x000000080000780c */ /* 0x000fe20000704270 */
[----:B------:R-:W-:Y:S02]  /*5680*/  BSSY B1, `(.L_x_44) ;  /* 0x0000007000017945 */ /* 0x000fe40003800000 */
[----:B------:R-:W-:-:S04]  /*5690*/  FMUL R13, R13, R16 ;  /* 0x000000100d0d7220 */ /* 0x000fc80000400000 */
[----:B--2---:R-:W-:-:S05]  /*56a0*/  FFMA R13, R14, R2, R13 ;  /* 0x000000020e0d7223 */ /* 0x004fca000000000d */
[----:B------:R-:W-:-:S05]  /*56b0*/  F2FP.BF16.F32.PACK_AB R13, RZ, R13 ;  /* 0x0000000dff0d723e */ /* 0x000fca00000010ff */
[----:B------:R1:W-:Y:S01]  /*56c0*/  @P3 STG.E.U16 desc[UR36][R4.64+0x12], R13 ;  /* 0x0000120d04003986 */ /* 0x0003e2000c101524 */
[----:B------:R-:W-:Y:S05]  /*56d0*/  @!P0 BRA `(.L_x_45) ;  /* 0x0000000000048947 */ /* 0x000fea0003800000 */
[----:B------:R2:W5:Y:S02]  /*56e0*/  LDG.E.LTC128B.U16 R12, desc[UR36][R8.64+0x10] ;  /* 0x00001024080c7981 */ /* 0x000564000c1e1520 */
.L_x_45:
[----:B------:R-:W-:Y:S05]  /*56f0*/  BSYNC B1 ;  /* 0x0000000000017941 */ /* 0x000fea0003800000 */
.L_x_44:
[----:B------:R-:W3:Y:S01]  /*5700*/  LDL.LU R14, [R1+0x18] ;  /* 0x00001800010e7983 */ /* 0x000ee20000300800 */
[----:B-1---5:R-:W-:Y:S01]  /*5710*/  IMAD.U32 R13, R12, 0x10000, RZ ;  /* 0x000100000c0d7824 */ /* 0x022fe200078e00ff */
[----:B------:R-:W-:Y:S01]  /*5720*/  ISETP.GT.AND P1, PT, R0, 0x8, P1 ;  /* 0x000000080000780c */ /* 0x000fe20000f24270 */
[----:B------:R-:W-:Y:S02]  /*5730*/  BSSY B1, `(.L_x_46) ;  /* 0x0000007000017945 */ /* 0x000fe40003800000 */
[----:B------:R-:W-:-:S04]  /*5740*/  FMUL R13, R13, R16 ;  /* 0x000000100d0d7220 */ /* 0x000fc80000400000 */
[----:B---3--:R-:W-:-:S05]  /*5750*/  FFMA R13, R14, R2, R13 ;  /* 0x000000020e0d7223 */ /* 0x008fca000000000d */
[----:B------:R-:W-:-:S05]  /*5760*/  F2FP.BF16.F32.PACK_AB R13, RZ, R13 ;  /* 0x0000000dff0d723e */ /* 0x000fca00000010ff */
[----:B------:R1:W-:Y:S01]  /*5770*/  @P0 STG.E.U16 desc[UR36][R6.64+0x10], R13 ;  /* 0x0000100d06000986 */ /* 0x0003e2000c101524 */
[----:B------:R-:W-:Y:S05]  /*5780*/  @!P1 BRA `(.L_x_47) ;  /* 0x0000000000049947 */ /* 0x000fea0003800000 */
[----:B------:R3:W5:Y:S02]  /*5790*/  LDG.E.LTC128B.U16 R12, desc[UR36][R8.64+0x12] ;  /* 0x00001224080c7981 */ /* 0x000764000c1e1520 */
.L_x_47:
[----:B------:R-:W-:Y:S05]  /*57a0*/  BSYNC B1 ;  /* 0x0000000000017941 */ /* 0x000fea0003800000 */
.L_x_46:
[----:B------:R-:W2:Y:S01]  /*57b0*/  LDL.LU R14, [R1+0x1c] ;  /* 0x00001c00010e7983 */ /* 0x000ea20000300800 */
[----:B-1---5:R-:W-:Y:S01]  /*57c0*/  IMAD.U32 R13, R12, 0x10000, RZ ;  /* 0x000100000c0d7824 */ /* 0x022fe200078e00ff */
[----:B------:R-:W-:Y:S01]  /*57d0*/  ISETP.GT.AND P0, PT, R3, 0x10, PT ;  /* 0x000000100300780c */ /* 0x000fe20003f04270 */
[----:B------:R-:W-:Y:S02]  /*57e0*/  BSSY B1, `(.L_x_48) ;  /* 0x0000008000017945 */ /* 0x000fe40003800000 */
[----:B------:R-:W-:Y:S01]  /*57f0*/  FMUL R13, R13, R16 ;  /* 0x000000100d0d7220 */ /* 0x000fe20000400000 */
[----:B------:R-:W-:-:S03]  /*5800*/  ISETP.GT.AND P2, PT, R0, RZ, P0 ;  /* 0x000000ff0000720c */ /* 0x000fc60000744270 */
[----:B--2---:R-:W-:-:S05]  /*5810*/  FFMA R13, R14, R2, R13 ;  /* 0x000000020e0d7223 */ /* 0x004fca000000000d */
[----:B------:R-:W-:-:S05]  /*5820*/  F2FP.BF16.F32.PACK_AB R13, RZ, R13 ;  /* 0x0000000dff0d723e */ /* 0x000fca00000010ff */
[----:B------:R1:W-:Y:S01]  /*5830*/  @P1 STG.E.U16 desc[UR36][R6.64+0x12], R13 ;  /* 0x0000120d06001986 */ /* 0x0003e2000c101524 */
[----:B------:R-:W-:Y:S05]  /*5840*/  @!P2 BRA `(.L_x_49) ;  /* 0x000000000004a947 */ /* 0x000fea0003800000 */
[----:B------:R2:W5:Y:S02]  /*5850*/  LDG.E.LTC128B.U16 R12, desc[UR36][R10.64+0x20] ;  /* 0x000020240a0c7981 */ /* 0x000564000c1e1520 */
.L_x_49:
[----:B------:R-:W-:Y:S05]  /*5860*/  BSYNC B1 ;  /* 0x0000000000017941 */ /* 0x000fea0003800000 */
.L_x_48:
        /* <DEDUP_REMOVED lines=11> */
.L_x_51:
[----:B------:R-:W-:Y:S05]  /*5920*/  BSYNC B1 ;  /* 0x0000000000017941 */ /* 0x000fea0003800000 */
.L_x_50:
        /* <DEDUP_REMOVED lines=10> */
.L_x_53:
[----:B------:R-:W-:Y:S05]  /*59d0*/  BSYNC B1 ;  /* 0x0000000000017941 */ /* 0x000fea0003800000 */
.L_x_52:
        /* <DEDUP_REMOVED lines=10> */
.L_x_55:
[----:B------:R-:W-:Y:S05]  /*5a80*/  BSYNC B1 ;  /* 0x0000000000017941 */ /* 0x000fea0003800000 */
.L_x_54:
        /* <DEDUP_REMOVED lines=11> */
.L_x_57:
[----:B------:R-:W-:Y:S05]  /*5b40*/  BSYNC B1 ;  /* 0x0000000000017941 */ /* 0x000fea0003800000 */
.L_x_56:
        /* <DEDUP_REMOVED lines=11> */
.L_x_59:
[----:B------:R-:W-:Y:S05]  /*5c00*/  BSYNC B1 ;  /* 0x0000000000017941 */ /* 0x000fea0003800000 */
.L_x_58:
        /* <DEDUP_REMOVED lines=10> */
.L_x_61:
[----:B------:R-:W-:Y:S05]  /*5cb0*/  BSYNC B1 ;  /* 0x0000000000017941 */ /* 0x000fea0003800000 */
.L_x_60:
        /* <DEDUP_REMOVED lines=10> */
.L_x_63:
[----:B------:R-:W-:Y:S05]  /*5d60*/  BSYNC B1 ;  /* 0x0000000000017941 */ /* 0x000fea0003800000 */
.L_x_62:
        /* <DEDUP_REMOVED lines=11> */
.L_x_65:
[----:B------:R-:W-:Y:S05]  /*5e20*/  BSYNC B1 ;  /* 0x0000000000017941 */ /* 0x000fea0003800000 */
.L_x_64:
        /* <DEDUP_REMOVED lines=11> */
.L_x_67:
[----:B------:R-:W-:Y:S05]  /*5ee0*/  BSYNC B1 ;  /* 0x0000000000017941 */ /* 0x000fea0003800000 */
.L_x_66:
        /* <DEDUP_REMOVED lines=10> */
.L_x_69:
[----:B------:R-:W-:Y:S05]  /*5f90*/  BSYNC B1 ;  /* 0x0000000000017941 */ /* 0x000fea0003800000 */
.L_x_68:
        /* <DEDUP_REMOVED lines=10> */
.L_x_71:
[----:B------:R-:W-:Y:S05]  /*6040*/  BSYNC B1 ;  /* 0x0000000000017941 */ /* 0x000fea0003800000 */
.L_x_70:
        /* <DEDUP_REMOVED lines=11> */
.L_x_73:
[----:B------:R-:W-:Y:S05]  /*6100*/  BSYNC B1 ;  /* 0x0000000000017941 */ /* 0x000fea0003800000 */
.L_x_72:
        /* <DEDUP_REMOVED lines=11> */
.L_x_75:
[----:B------:R-:W-:Y:S05]  /*61c0*/  BSYNC B1 ;  /* 0x0000000000017941 */ /* 0x000fea0003800000 */
.L_x_74:
        /* <DEDUP_REMOVED lines=10> */
.L_x_77:
[----:B------:R-:W-:Y:S05]  /*6270*/  BSYNC B1 ;  /* 0x0000000000017941 */ /* 0x000fea0003800000 */
.L_x_76:
        /* <DEDUP_REMOVED lines=10> */
.L_x_79:
[----:B------:R-:W-:Y:S05]  /*6320*/  BSYNC B1 ;  /* 0x0000000000017941 */ /* 0x000fea0003800000 */
.L_x_78:
        /* <DEDUP_REMOVED lines=11> */
.L_x_81:
[----:B------:R-:W-:Y:S05]  /*63e0*/  BSYNC B1 ;  /* 0x0000000000017941 */ /* 0x000fea0003800000 */
.L_x_80:
        /* <DEDUP_REMOVED lines=11> */
.L_x_83:
[----:B------:R-:W-:Y:S05]  /*64a0*/  BSYNC B1 ;  /* 0x0000000000017941 */ /* 0x000fea0003800000 */
.L_x_82:
        /* <DEDUP_REMOVED lines=10> */
.L_x_85:
[----:B------:R-:W-:Y:S05]  /*6550*/  BSYNC B1 ;  /* 0x0000000000017941 */ /* 0x000fea0003800000 */
.L_x_84:
        /* <DEDUP_REMOVED lines=10> */
.L_x_87:
[----:B------:R-:W-:Y:S05]  /*6600*/  BSYNC B1 ;  /* 0x0000000000017941 */ /* 0x000fea0003800000 */
.L_x_86:
        /* <DEDUP_REMOVED lines=11> */
.L_x_89:
[----:B------:R-:W-:Y:S05]  /*66c0*/  BSYNC B1 ;  /* 0x0000000000017941 */ /* 0x000fea0003800000 */
.L_x_88:
        /* <DEDUP_REMOVED lines=11> */
.L_x_91:
[----:B------:R-:W-:Y:S05]  /*6780*/  BSYNC B1 ;  /* 0x0000000000017941 */ /* 0x000fea0003800000 */
.L_x_90:
        /* <DEDUP_REMOVED lines=10> */
.L_x_93:
[----:B------:R-:W-:Y:S05]  /*6830*/  BSYNC B1 ;  /* 0x0000000000017941 */ /* 0x000fea0003800000 */
.L_x_92:
        /* <DEDUP_REMOVED lines=10> */
.L_x_95:
[----:B------:R-:W-:Y:S05]  /*68e0*/  BSYNC B1 ;  /* 0x0000000000017941 */ /* 0x000fea0003800000 */
.L_x_94:
        /* <DEDUP_REMOVED lines=11> */
.L_x_97:
[----:B------:R-:W-:Y:S05]  /*69a0*/  BSYNC B1 ;  /* 0x0000000000017941 */ /* 0x000fea0003800000 */
.L_x_96:
        /* <DEDUP_REMOVED lines=11> */
.L_x_99:
[----:B------:R-:W-:Y:S05]  /*6a60*/  BSYNC B1 ;  /* 0x0000000000017941 */ /* 0x000fea0003800000 */
.L_x_98:
        /* <DEDUP_REMOVED lines=10> */
.L_x_101:
[----:B------:R-:W-:Y:S05]  /*6b10*/  BSYNC B1 ;  /* 0x0000000000017941 */ /* 0x000fea0003800000 */
.L_x_100:
        /* <DEDUP_REMOVED lines=10> */
.L_x_103:
[----:B------:R-:W-:Y:S05]  /*6bc0*/  BSYNC B1 ;  /* 0x0000000000017941 */ /* 0x000fea0003800000 */
.L_x_102:
        /* <DEDUP_REMOVED lines=11> */
.L_x_105:
[----:B------:R-:W-:Y:S05]  /*6c80*/  BSYNC B1 ;  /* 0x0000000000017941 */ /* 0x000fea0003800000 */
.L_x_104:
        /* <DEDUP_REMOVED lines=11> */
.L_x_107:
[----:B------:R-:W-:Y:S05]  /*6d40*/  BSYNC B1 ;  /* 0x0000000000017941 */ /* 0x000fea0003800000 */
.L_x_106:
        /* <DEDUP_REMOVED lines=10> */
.L_x_109:
[----:B------:R-:W-:Y:S05]  /*6df0*/  BSYNC B1 ;  /* 0x0000000000017941 */ /* 0x000fea0003800000 */
.L_x_108:
        /* <DEDUP_REMOVED lines=10> */
.L_x_111:
[----:B------:R-:W-:Y:S05]  /*6ea0*/  BSYNC B1 ;  /* 0x0000000000017941 */ /* 0x000fea0003800000 */
.L_x_110:
        /* <DEDUP_REMOVED lines=11> */
.L_x_113:
[----:B------:R-:W-:Y:S05]  /*6f60*/  BSYNC B1 ;  /* 0x0000000000017941 */ /* 0x000fea0003800000 */
.L_x_112:
        /* <DEDUP_REMOVED lines=11> */
.L_x_115:
[----:B------:R-:W-:Y:S05]  /*7020*/  BSYNC B1 ;  /* 0x0000000000017941 */ /* 0x000fea0003800000 */
.L_x_114:
        /* <DEDUP_REMOVED lines=10> */
.L_x_117:
[----:B------:R-:W-:Y:S05]  /*70d0*/  BSYNC B1 ;  /* 0x0000000000017941 */ /* 0x000fea0003800000 */
.L_x_116:
        /* <DEDUP_REMOVED lines=10> */
.L_x_119:
[----:B------:R-:W-:Y:S05]  /*7180*/  BSYNC B1 ;  /* 0x0000000000017941 */ /* 0x000fea0003800000 */
.L_x_118:
        /* <DEDUP_REMOVED lines=11> */
.L_x_121:
[----:B------:R-:W-:Y:S05]  /*7240*/  BSYNC B1 ;  /* 0x0000000000017941 */ /* 0x000fea0003800000 */
.L_x_120:
        /* <DEDUP_REMOVED lines=11> */
.L_x_123:
[----:B------:R-:W-:Y:S05]  /*7300*/  BSYNC B1 ;  /* 0x0000000000017941 */ /* 0x000fea0003800000 */
.L_x_122:
        /* <DEDUP_REMOVED lines=10> */
.L_x_125:
[----:B------:R-:W-:Y:S05]  /*73b0*/  BSYNC B1 ;  /* 0x0000000000017941 */ /* 0x000fea0003800000 */
.L_x_124:
        /* <DEDUP_REMOVED lines=10> */
.L_x_127:
[----:B------:R-:W-:Y:S05]  /*7460*/  BSYNC B1 ;  /* 0x0000000000017941 */ /* 0x000fea0003800000 */
.L_x_126:
        /* <DEDUP_REMOVED lines=11> */
.L_x_129:
[----:B------:R-:W-:Y:S05]  /*7520*/  BSYNC B1 ;  /* 0x0000000000017941 */ /* 0x000fea0003800000 */
.L_x_128:
        /* <DEDUP_REMOVED lines=11> */
.L_x_131:
[----:B------:R-:W-:Y:S05]  /*75e0*/  BSYNC B1 ;  /* 0x0000000000017941 */ /* 0x000fea0003800000 */
.L_x_130:
        /* <DEDUP_REMOVED lines=10> */
.L_x_133:
[----:B------:R-:W-:Y:S05]  /*7690*/  BSYNC B1 ;  /* 0x0000000000017941 */ /* 0x000fea0003800000 */
.L_x_132:
        /* <DEDUP_REMOVED lines=10> */
.L_x_135:
[----:B------:R-:W-:Y:S05]  /*7740*/  BSYNC B1 ;  /* 0x0000000000017941 */ /* 0x000fea0003800000 */
.L_x_134:
        /* <DEDUP_REMOVED lines=11> */
.L_x_137:
[----:B------:R-:W-:Y:S05]  /*7800*/  BSYNC B1 ;  /* 0x0000000000017941 */ /* 0x000fea0003800000 */
.L_x_136:
        /* <DEDUP_REMOVED lines=11> */
.L_x_139:
[----:B------:R-:W-:Y:S05]  /*78c0*/  BSYNC B1 ;  /* 0x0000000000017941 */ /* 0x000fea0003800000 */
.L_x_138:
        /* <DEDUP_REMOVED lines=10> */
.L_x_141:
[----:B------:R-:W-:Y:S05]  /*7970*/  BSYNC B1 ;  /* 0x0000000000017941 */ /* 0x000fea0003800000 */
.L_x_140:
        /* <DEDUP_REMOVED lines=10> */
.L_x_143:
[----:B------:R-:W-:Y:S05]  /*7a20*/  BSYNC B1 ;  /* 0x0000000000017941 */ /* 0x000fea0003800000 */
.L_x_142:
        /* <DEDUP_REMOVED lines=11> */
.L_x_145:
[----:B------:R-:W-:Y:S05]  /*7ae0*/  BSYNC B1 ;  /* 0x0000000000017941 */ /* 0x000fea0003800000 */
.L_x_144:
        /* <DEDUP_REMOVED lines=11> */
.L_x_147:
[----:B------:R-:W-:Y:S05]  /*7ba0*/  BSYNC B1 ;  /* 0x0000000000017941 */ /* 0x000fea0003800000 */
.L_x_146:
        /* <DEDUP_REMOVED lines=10> */
.L_x_149:
[----:B------:R-:W-:Y:S05]  /*7c50*/  BSYNC B1 ;  /* 0x0000000000017941 */ /* 0x000fea0003800000 */
.L_x_148:
        /* <DEDUP_REMOVED lines=10> */
.L_x_151:
[----:B------:R-:W-:Y:S05]  /*7d00*/  BSYNC B1 ;  /* 0x0000000000017941 */ /* 0x000fea0003800000 */
.L_x_150:
        /* <DEDUP_REMOVED lines=11> */
.L_x_153:
[----:B------:R-:W-:Y:S05]  /*7dc0*/  BSYNC B1 ;  /* 0x0000000000017941 */ /* 0x000fea0003800000 */
.L_x_152:
        /* <DEDUP_REMOVED lines=11> */
.L_x_155:
[----:B------:R-:W-:Y:S05]  /*7e80*/  BSYNC B1 ;  /* 0x0000000000017941 */ /* 0x000fea0003800000 */
.L_x_154:
        /* <DEDUP_REMOVED lines=10> */
.L_x_157:
[----:B------:R-:W-:Y:S05]  /*7f30*/  BSYNC B1 ;  /* 0x0000000000017941 */ /* 0x000fea0003800000 */
.L_x_156:
        /* <DEDUP_REMOVED lines=10> */
.L_x_159:
[----:B------:R-:W-:Y:S05]  /*7fe0*/  BSYNC B1 ;  /* 0x0000000000017941 */ /* 0x000fea0003800000 */
.L_x_158:
        /* <DEDUP_REMOVED lines=11> */
.L_x_161:
[----:B------:R-:W-:Y:S05]  /*80a0*/  BSYNC B1 ;  /* 0x0000000000017941 */ /* 0x000fea0003800000 */
.L_x_160:
        /* <DEDUP_REMOVED lines=11> */
.L_x_163:
[----:B------:R-:W-:Y:S05]  /*8160*/  BSYNC B1 ;  /* 0x0000000000017941 */ /* 0x000fea0003800000 */
.L_x_162:
        /* <DEDUP_REMOVED lines=10> */
.L_x_165:
[----:B------:R-:W-:Y:S05]  /*8210*/  BSYNC B1 ;  /* 0x0000000000017941 */ /* 0x000fea0003800000 */
.L_x_164:
        /* <DEDUP_REMOVED lines=10> */
.L_x_167:
[----:B------:R-:W-:Y:S05]  /*82c0*/  BSYNC B1 ;  /* 0x0000000000017941 */ /* 0x000fea0003800000 */
.L_x_166:
        /* <DEDUP_REMOVED lines=11> */
.L_x_169:
[----:B------:R-:W-:Y:S05]  /*8380*/  BSYNC B1 ;  /* 0x0000000000017941 */ /* 0x000fea0003800000 */
.L_x_168:
        /* <DEDUP_REMOVED lines=11> */
.L_x_171:
[----:B------:R-:W-:Y:S05]  /*8440*/  BSYNC B1 ;  /* 0x0000000000017941 */ /* 0x000fea0003800000 */
.L_x_170:
        /* <DEDUP_REMOVED lines=10> */
.L_x_173:
[----:B------:R-:W-:Y:S05]  /*84f0*/  BSYNC B1 ;  /* 0x0000000000017941 */ /* 0x000fea0003800000 */
.L_x_172:
        /* <DEDUP_REMOVED lines=10> */
.L_x_175:
[----:B------:R-:W-:Y:S05]  /*85a0*/  BSYNC B1 ;  /* 0x0000000000017941 */ /* 0x000fea0003800000 */
.L_x_174:
        /* <DEDUP_REMOVED lines=11> */
.L_x_177:
[----:B------:R-:W-:Y:S05]  /*8660*/  BSYNC B1 ;  /* 0x0000000000017941 */ /* 0x000fea0003800000 */
.L_x_176:
        /* <DEDUP_REMOVED lines=11> */
.L_x_179:
[----:B------:R-:W-:Y:S05]  /*8720*/  BSYNC B1 ;  /* 0x0000000000017941 */ /* 0x000fea0003800000 */
.L_x_178:
        /* <DEDUP_REMOVED lines=10> */
.L_x_181:
[----:B------:R-:W-:Y:S05]  /*87d0*/  BSYNC B1 ;  /* 0x0000000000017941 */ /* 0x000fea0003800000 */
.L_x_180:
        /* <DEDUP_REMOVED lines=10> */
.L_x_183:
[----:B------:R-:W-:Y:S05]  /*8880*/  BSYNC B1 ;  /* 0x0000000000017941 */ /* 0x000fea0003800000 */
.L_x_182:
        /* <DEDUP_REMOVED lines=11> */
.L_x_185:
[----:B------:R-:W-:Y:S05]  /*8940*/  BSYNC B1 ;  /* 0x0000000000017941 */ /* 0x000fea0003800000 */
.L_x_184:
        /* <DEDUP_REMOVED lines=11> */
.L_x_187:
[----:B------:R-:W-:Y:S05]  /*8a00*/  BSYNC B1 ;  /* 0x0000000000017941 */ /* 0x000fea0003800000 */
.L_x_186:
        /* <DEDUP_REMOVED lines=10> */
.L_x_189:
[----:B------:R-:W-:Y:S05]  /*8ab0*/  BSYNC B1 ;  /* 0x0000000000017941 */ /* 0x000fea0003800000 */
.L_x_188:
        /* <DEDUP_REMOVED lines=10> */
.L_x_191:
[----:B------:R-:W-:Y:S05]  /*8b60*/  BSYNC B1 ;  /* 0x0000000000017941 */ /* 0x000fea0003800000 */
.L_x_190:
        /* <DEDUP_REMOVED lines=11> */
.L_x_193:
[----:B------:R-:W-:Y:S05]  /*8c20*/  BSYNC B1 ;  /* 0x0000000000017941 */ /* 0x000fea0003800000 */
.L_x_192:
        /* <DEDUP_REMOVED lines=11> */
.L_x_195:
[----:B------:R-:W-:Y:S05]  /*8ce0*/  BSYNC B1 ;  /* 0x0000000000017941 */ /* 0x000fea0003800000 */
.L_x_194:
        /* <DEDUP_REMOVED lines=10> */
.L_x_197:
[----:B------:R-:W-:Y:S05]  /*8d90*/  BSYNC B1 ;  /* 0x0000000000017941 */ /* 0x000fea0003800000 */
.L_x_196:
        /* <DEDUP_REMOVED lines=10> */
.L_x_199:
[----:B------:R-:W-:Y:S05]  /*8e40*/  BSYNC B1 ;  /* 0x0000000000017941 */ /* 0x000fea0003800000 */
.L_x_198:
        /* <DEDUP_REMOVED lines=11> */
.L_x_201:
[----:B------:R-:W-:Y:S05]  /*8f00*/  BSYNC B1 ;  /* 0x0000000000017941 */ /* 0x000fea0003800000 */
.L_x_200:
        /* <DEDUP_REMOVED lines=11> */
.L_x_203:
[----:B------:R-:W-:Y:S05]  /*8fc0*/  BSYNC B1 ;  /* 0x0000000000017941 */ /* 0x000fea0003800000 */
.L_x_202:
        /* <DEDUP_REMOVED lines=10> */
.L_x_205:
[----:B------:R-:W-:Y:S05]  /*9070*/  BSYNC B1 ;  /* 0x0000000000017941 */ /* 0x000fea0003800000 */
.L_x_204:
        /* <DEDUP_REMOVED lines=10> */
.L_x_207:
[----:B------:R-:W-:Y:S05]  /*9120*/  BSYNC B1 ;  /* 0x0000000000017941 */ /* 0x000fea0003800000 */
.L_x_206:
        /* <DEDUP_REMOVED lines=11> */
.L_x_209:
[----:B------:R-:W-:Y:S05]  /*91e0*/  BSYNC B1 ;  /* 0x0000000000017941 */ /* 0x000fea0003800000 */
.L_x_208:
        /* <DEDUP_REMOVED lines=11> */
.L_x_211:
[----:B------:R-:W-:Y:S05]  /*92a0*/  BSYNC B1 ;  /* 0x0000000000017941 */ /* 0x000fea0003800000 */
.L_x_210:
        /* <DEDUP_REMOVED lines=10> */
.L_x_213:
[----:B------:R-:W-:Y:S05]  /*9350*/  BSYNC B1 ;  /* 0x0000000000017941 */ /* 0x000fea0003800000 */
.L_x_212:
        /* <DEDUP_REMOVED lines=10> */
.L_x_215:
[----:B------:R-:W-:Y:S05]  /*9400*/  BSYNC B1 ;  /* 0x0000000000017941 */ /* 0x000fea0003800000 */
.L_x_214:
        /* <DEDUP_REMOVED lines=11> */
.L_x_217:
[----:B------:R-:W-:Y:S05]  /*94c0*/  BSYNC B1 ;  /* 0x0000000000017941 */ /* 0x000fea0003800000 */
.L_x_216:
        /* <DEDUP_REMOVED lines=11> */
.L_x_219:
[----:B------:R-:W-:Y:S05]  /*9580*/  BSYNC B1 ;  /* 0x0000000000017941 */ /* 0x000fea0003800000 */
.L_x_218:
        /* <DEDUP_REMOVED lines=10> */
.L_x_221:
[----:B------:R-:W-:Y:S05]  /*9630*/  BSYNC B1 ;  /* 0x0000000000017941 */ /* 0x000fea0003800000 */
.L_x_220:
        /* <DEDUP_REMOVED lines=10> */
.L_x_223:
[----:B------:R-:W-:Y:S05]  /*96e0*/  BSYNC B1 ;  /* 0x0000000000017941 */ /* 0x000fea0003800000 */
.L_x_222:
        /* <DEDUP_REMOVED lines=11> */
.L_x_225:
[----:B------:R-:W-:Y:S05]  /*97a0*/  BSYNC B1 ;  /* 0x0000000000017941 */ /* 0x000fea0003800000 */
.L_x_224:
        /* <DEDUP_REMOVED lines=11> */
.L_x_227:
[----:B------:R-:W-:Y:S05]  /*9860*/  BSYNC B1 ;  /* 0x0000000000017941 */ /* 0x000fea0003800000 */
.L_x_226:
        /* <DEDUP_REMOVED lines=10> */
.L_x_229:
[----:B------:R-:W-:Y:S05]  /*9910*/  BSYNC B1 ;  /* 0x0000000000017941 */ /* 0x000fea0003800000 */
.L_x_228:
        /* <DEDUP_REMOVED lines=10> */
.L_x_231:
[----:B------:R-:W-:Y:S05]  /*99c0*/  BSYNC B1 ;  /* 0x0000000000017941 */ /* 0x000fea0003800000 */
.L_x_230:
        /* <DEDUP_REMOVED lines=11> */
.L_x_233:
[----:B------:R-:W-:Y:S05]  /*9a80*/  BSYNC B1 ;  /* 0x0000000000017941 */ /* 0x000fea0003800000 */
.L_x_232:
        /* <DEDUP_REMOVED lines=11> */
.L_x_235:
[----:B------:R-:W-:Y:S05]  /*9b40*/  BSYNC B1 ;  /* 0x0000000000017941 */ /* 0x000fea0003800000 */
.L_x_234:
        /* <DEDUP_REMOVED lines=10> */
.L_x_237:
[----:B------:R-:W-:Y:S05]  /*9bf0*/  BSYNC B1 ;  /* 0x0000000000017941 */ /* 0x000fea0003800000 */
.L_x_236:
        /* <DEDUP_REMOVED lines=10> */
.L_x_239:
[----:B------:R-:W-:Y:S05]  /*9ca0*/  BSYNC B1 ;  /* 0x0000000000017941 */ /* 0x000fea0003800000 */
.L_x_238:
        /* <DEDUP_REMOVED lines=11> */
.L_x_241:
[----:B------:R-:W-:Y:S05]  /*9d60*/  BSYNC B1 ;  /* 0x0000000000017941 */ /* 0x000fea0003800000 */
.L_x_240:
        /* <DEDUP_REMOVED lines=11> */
.L_x_243:
[----:B------:R-:W-:Y:S05]  /*9e20*/  BSYNC B1 ;  /* 0x0000000000017941 */ /* 0x000fea0003800000 */
.L_x_242:
        /* <DEDUP_REMOVED lines=10> */
.L_x_245:
[----:B------:R-:W-:Y:S05]  /*9ed0*/  BSYNC B1 ;  /* 0x0000000000017941 */ /* 0x000fea0003800000 */
.L_x_244:
        /* <DEDUP_REMOVED lines=10> */
.L_x_247:
[----:B------:R-:W-:Y:S05]  /*9f80*/  BSYNC B1 ;  /* 0x0000000000017941 */ /* 0x000fea0003800000 */
.L_x_246:
        /* <DEDUP_REMOVED lines=11> */
.L_x_249:
[----:B------:R-:W-:Y:S05]  /*a040*/  BSYNC B1 ;  /* 0x0000000000017941 */ /* 0x000fea0003800000 */
.L_x_248:
        /* <DEDUP_REMOVED lines=11> */
.L_x_251:
[----:B------:R-:W-:Y:S05]  /*a100*/  BSYNC B1 ;  /* 0x0000000000017941 */ /* 0x000fea0003800000 */
.L_x_250:
        /* <DEDUP_REMOVED lines=10> */
.L_x_253:
[----:B------:R-:W-:Y:S05]  /*a1b0*/  BSYNC B1 ;  /* 0x0000000000017941 */ /* 0x000fea0003800000 */
.L_x_252:
        /* <DEDUP_REMOVED lines=10> */
.L_x_255:
[----:B------:R-:W-:Y:S05]  /*a260*/  BSYNC B1 ;  /* 0x0000000000017941 */ /* 0x000fea0003800000 */
.L_x_254:
        /* <DEDUP_REMOVED lines=11> */
.L_x_257:
[----:B------:R-:W-:Y:S05]  /*a320*/  BSYNC B1 ;  /* 0x0000000000017941 */ /* 0x000fea0003800000 */
.L_x_256:
        /* <DEDUP_REMOVED lines=11> */
.L_x_259:
[----:B------:R-:W-:Y:S05]  /*a3e0*/  BSYNC B1 ;  /* 0x0000000000017941 */ /* 0x000fea0003800000 */
.L_x_258:
        /* <DEDUP_REMOVED lines=10> */
.L_x_261:
[----:B------:R-:W-:Y:S05]  /*a490*/  BSYNC B1 ;  /* 0x0000000000017941 */ /* 0x000fea0003800000 */
.L_x_260:
        /* <DEDUP_REMOVED lines=10> */
.L_x_263:
[----:B------:R-:W-:Y:S05]  /*a540*/  BSYNC B1 ;  /* 0x0000000000017941 */ /* 0x000fea0003800000 */
.L_x_262:
        /* <DEDUP_REMOVED lines=11> */
.L_x_265:
[----:B------:R-:W-:Y:S05]  /*a600*/  BSYNC B1 ;  /* 0x0000000000017941 */ /* 0x000fea0003800000 */
.L_x_264:
        /* <DEDUP_REMOVED lines=11> */
.L_x_267:
[----:B------:R-:W-:Y:S05]  /*a6c0*/  BSYNC B1 ;  /* 0x0000000000017941 */ /* 0x000fea0003800000 */
.L_x_266:
        /* <DEDUP_REMOVED lines=10> */
.L_x_269:
[----:B------:R-:W-:Y:S05]  /*a770*/  BSYNC B1 ;  /* 0x0000000000017941 */ /* 0x000fea0003800000 */
.L_x_268:
        /* <DEDUP_REMOVED lines=10> */
.L_x_271:
[----:B------:R-:W-:Y:S05]  /*a820*/  BSYNC B1 ;  /* 0x0000000000017941 */ /* 0x000fea0003800000 */
.L_x_270:
        /* <DEDUP_REMOVED lines=11> */
.L_x_273:
[----:B------:R-:W-:Y:S05]  /*a8e0*/  BSYNC B1 ;  /* 0x0000000000017941 */ /* 0x000fea0003800000 */
.L_x_272:
        /* <DEDUP_REMOVED lines=11> */
.L_x_275:
[----:B------:R-:W-:Y:S05]  /*a9a0*/  BSYNC B1 ;  /* 0x0000000000017941 */ /* 0x000fea0003800000 */
.L_x_274:
        /* <DEDUP_REMOVED lines=10> */
.L_x_277:
[----:B------:R-:W-:Y:S05]  /*aa50*/  BSYNC B1 ;  /* 0x0000000000017941 */ /* 0x000fea0003800000 */
.L_x_276:
        /* <DEDUP_REMOVED lines=10> */
.L_x_279:
[----:B------:R-:W-:Y:S05]  /*ab00*/  BSYNC B1 ;  /* 0x0000000000017941 */ /* 0x000fea0003800000 */
.L_x_278:
        /* <DEDUP_REMOVED lines=11> */
.L_x_281:
[----:B------:R-:W-:Y:S05]  /*abc0*/  BSYNC B1 ;  /* 0x0000000000017941 */ /* 0x000fea0003800000 */
.L_x_280:
        /* <DEDUP_REMOVED lines=11> */
.L_x_283:
[----:B------:R-:W-:Y:S05]  /*ac80*/  BSYNC B1 ;  /* 0x0000000000017941 */ /* 0x000fea0003800000 */
.L_x_282:
        /* <DEDUP_REMOVED lines=10> */
.L_x_285:
[----:B------:R-:W-:Y:S05]  /*ad30*/  BSYNC B1 ;  /* 0x0000000000017941 */ /* 0x000fea0003800000 */
.L_x_284:
        /* <DEDUP_REMOVED lines=10> */
.L_x_287:
[----:B------:R-:W-:Y:S05]  /*ade0*/  BSYNC B1 ;  /* 0x0000000000017941 */ /* 0x000fea0003800000 */
.L_x_286:
        /* <DEDUP_REMOVED lines=11> */
.L_x_289:
[----:B------:R-:W-:Y:S05]  /*aea0*/  BSYNC B1 ;  /* 0x0000000000017941 */ /* 0x000fea0003800000 */
.L_x_288:
[----:B-1---5:R-:W-:Y:S01]  /*aeb0*/  IMAD.U32 R13, R12, 0x10000, RZ ;  /* 0x000100000c0d7824 */ /* 0x022fe200078e00ff */
[----:B------:R-:W-:Y:S01]  /*aec0*/  ISETP.GT.AND P1, PT, R3, 0x101, PT ;  /* 0x000001010300780c */ /* 0x000fe20003f24270 */
[----:B------:R-:W-:Y:S02]  /*aed0*/  BSSY B1, `(.L_x_290) ;  /* 0x0000008000017945 */ /* 0x000fe40003800000 */
[----:B------:R-:W-:Y:S01]  /*aee0*/  FMUL R13, R13, R16 ;  /* 0x000000100d0d7220 */ /* 0x000fe20000400000 */
[----:B------:R-:W-:-:S03]  /*aef0*/  ISETP.GT.AND P3, PT, R0, RZ, P1 ;  /* 0x000000ff0000720c */ /* 0x000fc60000f64270 */
[----:B------:R-:W-:-:S05]  /*af00*/  FFMA R13, R24, R2, R13 ;  /* 0x00000002180d7223 */ /* 0x000fca000000000d */
[----:B------:R-:W-:-:S05]  /*af10*/  F2FP.BF16.F32.PACK_AB R13, RZ, R13 ;  /* 0x0000000dff0d723e */ /* 0x000fca00000010ff */
[----:B------:R1:W-:Y:S01]  /*af20*/  @P2 STG.E.U16 desc[UR36][R4.64+0x200], R13 ;  /* 0x0002000d04002986 */ /* 0x0003e2000c101524 */
[----:B------:R-:W-:Y:S05]  /*af30*/  @!P3 BRA `(.L_x_291) ;  /* 0x000000000004b947 */ /* 0x000fea0003800000 */
[----:B------:R0:W5:Y:S02]  /*af40*/  LDG.E.LTC128B.U16 R12, desc[UR36][R10.64+0x202] ;  /* 0x000202240a0c7981 */ /* 0x000164000c1e1520 */
.L_x_291:
[----:B------:R-:W-:Y:S05]  /*af50*/  BSYNC B1 ;  /* 0x0000000000017941 */ /* 0x000fea0003800000 */
.L_x_290:
[----:B-1---5:R-:W-:Y:S01]  /*af60*/  IMAD.U32 R13, R12, 0x10000, RZ ;  /* 0x000100000c0d7824 */ /* 0x022fe200078e00ff */
[----:B------:R-:W-:Y:S01]  /*af70*/  ISETP.GT.AND P0, PT, R0, 0x8, P0 ;  /* 0x000000080000780c */ /* 0x000fe20000704270 */
[----:B------:R-:W-:Y:S02]  /*af80*/  BSSY B1, `(.L_x_292) ;  /* 0x0000007000017945 */ /* 0x000fe40003800000 */
[----:B------:R-:W-:-:S04]  /*af90*/  FMUL R14, R13, R16 ;  /* 0x000000100d0e7220 */ /* 0x000fc80000400000 */
[----:B------:R-:W-:-:S05]  /*afa0*/  FFMA R14, R25, R2, R14 ;  /* 0x00000002190e7223 */ /* 0x000fca000000000e */
[----:B------:R-:W-:-:S05]  /*afb0*/  F2FP.BF16.F32.PACK_AB R14, RZ, R14 ;  /* 0x0000000eff0e723e */ /* 0x000fca00000010ff */
[----:B------:R1:W-:Y:S01]  /*afc0*/  @P3 STG.E.U16 desc[UR36][R4.64+0x202], R14 ;  /* 0x0002020e04003986 */ /* 0x0003e2000c101524 */
[----:B------:R-:W-:Y:S05]  /*afd0*/  @!P0 BRA `(.L_x_293) ;  /* 0x0000000000048947 */ /* 0x000fea0003800000 */
[----:B------:R0:W5:Y:S02]  /*afe0*/  LDG.E.LTC128B.U16 R12, desc[UR36][R8.64+0x200] ;  /* 0x00020024080c7981 */ /* 0x000164000c1e1520 */
.L_x_293:
[----:B------:R-:W-:Y:S05]  /*aff0*/  BSYNC B1 ;  /* 0x0000000000017941 */ /* 0x000fea0003800000 */
.L_x_292:
[----:B-----5:R-:W-:Y:S01]  /*b000*/  IMAD.U32 R13, R12, 0x10000, RZ ;  /* 0x000100000c0d7824 */ /* 0x020fe200078e00ff */
        /* <DEDUP_REMOVED lines=8> */
.L_x_295:
[----:B------:R-:W-:Y:S05]  /*b090*/  BSYNC B1 ;  /* 0x0000000000017941 */ /* 0x000fea0003800000 */
.L_x_294:
[----:B0----5:R-:W-:Y:S01]  /*b0a0*/  IMAD.U32 R13, R12, 0x10000, RZ ;  /* 0x000100000c0d7824 */ /* 0x021fe200078e00ff */
[----:B------:R-:W-:Y:S01]  /*b0b0*/  ISETP.GT.AND P0, PT, R3, 0x108, PT ;  /* 0x000001080300780c */ /* 0x000fe20003f04270 */
[----:B------:R-:W-:Y:S02]  /*b0c0*/  BSSY B1, `(.L_x_296) ;  /* 0x0000008000017945 */ /* 0x000fe40003800000 */
[----:B-1----:R-:W-:Y:S01]  /*b0d0*/  FMUL R14, R13, R16 ;  /* 0x000000100d0e7220 */ /* 0x002fe20000400000 */
[----:B------:R-:W-:-:S03]  /*b0e0*/  ISETP.GT.AND P2, PT, R0, RZ, P0 ;  /* 0x000000ff0000720c */ /* 0x000fc60000744270 */
[----:B------:R-:W-:-:S05]  /*b0f0*/  FFMA R14, R27, R2, R14 ;  /* 0x000000021b0e7223 */ /* 0x000fca000000000e */
[----:B------:R-:W-:-:S05]  /*b100*/  F2FP.BF16.F32.PACK_AB R14, RZ, R14 ;  /* 0x0000000eff0e723e */ /* 0x000fca00000010ff */
[----:B------:R0:W-:Y:S01]  /*b110*/  @P1 STG.E.U16 desc[UR36][R6.64+0x202], R14 ;  /* 0x0002020e06001986 */ /* 0x0001e2000c101524 */
[----:B------:R-:W-:Y:S05]  /*b120*/  @!P2 BRA `(.L_x_297) ;  /* 0x000000000004a947 */ /* 0x000fea0003800000 */
[----:B------:R1:W5:Y:S02]  /*b130*/  LDG.E.LTC128B.U16 R12, desc[UR36][R10.64+0x210] ;  /* 0x000210240a0c7981 */ /* 0x000364000c1e1520 */
.L_x_297:
[----:B------:R-:W-:Y:S05]  /*b140*/  BSYNC B1 ;  /* 0x0000000000017941 */ /* 0x000fea0003800000 */
.L_x_296:
[----:B-----5:R-:W-:Y:S01]  /*b150*/  IMAD.U32 R13, R12, 0x10000, RZ ;  /* 0x000100000c0d7824 */ /* 0x020fe200078e00ff */
        /* <DEDUP_REMOVED lines=9> */
.L_x_299:
[----:B------:R-:W-:Y:S05]  /*b1f0*/  BSYNC B1 ;  /* 0x0000000000017941 */ /* 0x000fea0003800000 */
.L_x_298:
[----:B0----5:R-:W-:Y:S01]  /*b200*/  IMAD.U32 R13, R12, 0x10000, RZ ;  /* 0x000100000c0d7824 */ /* 0x021fe200078e00ff */
        /* <DEDUP_REMOVED lines=8> */
.L_x_301:
[----:B------:R-:W-:Y:S05]  /*b290*/  BSYNC B1 ;  /* 0x0000000000017941 */ /* 0x000fea0003800000 */
.L_x_300:
        /* <DEDUP_REMOVED lines=9> */
.L_x_303:
[----:B------:R-:W-:Y:S05]  /*b330*/  BSYNC B1 ;  /* 0x0000000000017941 */ /* 0x000fea0003800000 */
.L_x_302:
[----:B0----5:R-:W-:Y:S01]  /*b340*/  IMAD.U32 R13, R12, 0x10000, RZ ;  /* 0x000100000c0d7824 */ /* 0x021fe200078e00ff */
        /* <DEDUP_REMOVED lines=9> */
.L_x_305:
[----:B------:R-:W-:Y:S05]  /*b3e0*/  BSYNC B1 ;  /* 0x0000000000017941 */ /* 0x000fea0003800000 */
.L_x_304:
        /* <DEDUP_REMOVED lines=10> */
.L_x_307:
[----:B------:R-:W-:Y:S05]  /*b490*/  BSYNC B1 ;  /* 0x0000000000017941 */ /* 0x000fea0003800000 */
.L_x_306:
        /* <DEDUP_REMOVED lines=9> */
.L_x_309:
[----:B------:R-:W-:Y:S05]  /*b530*/  BSYNC B1 ;  /* 0x0000000000017941 */ /* 0x000fea0003800000 */
.L_x_308:
        /* <DEDUP_REMOVED lines=9> */
.L_x_311:
[----:B------:R-:W-:Y:S05]  /*b5d0*/  BSYNC B1 ;  /* 0x0000000000017941 */ /* 0x000fea0003800000 */
.L_x_310:
        /* <DEDUP_REMOVED lines=10> */
.L_x_313:
[----:B------:R-:W-:Y:S05]  /*b680*/  BSYNC B1 ;  /* 0x0000000000017941 */ /* 0x000fea0003800000 */
.L_x_312:
        /* <DEDUP_REMOVED lines=10> */
.L_x_315:
[----:B------:R-:W-:Y:S05]  /*b730*/  BSYNC B1 ;  /* 0x0000000000017941 */ /* 0x000fea0003800000 */
.L_x_314:
        /* <DEDUP_REMOVED lines=9> */
.L_x_317:
[----:B------:R-:W-:Y:S05]  /*b7d0*/  BSYNC B1 ;  /* 0x0000000000017941 */ /* 0x000fea0003800000 */
.L_x_316:
        /* <DEDUP_REMOVED lines=9> */
.L_x_319:
[----:B------:R-:W-:Y:S05]  /*b870*/  BSYNC B1 ;  /* 0x0000000000017941 */ /* 0x000fea0003800000 */
.L_x_318:
        /* <DEDUP_REMOVED lines=10> */
.L_x_321:
[----:B------:R-:W-:Y:S05]  /*b920*/  BSYNC B1 ;  /* 0x0000000000017941 */ /* 0x000fea0003800000 */
.L_x_320:
        /* <DEDUP_REMOVED lines=10> */
.L_x_323:
[----:B------:R-:W-:Y:S05]  /*b9d0*/  BSYNC B1 ;  /* 0x0000000000017941 */ /* 0x000fea0003800000 */
.L_x_322:
        /* <DEDUP_REMOVED lines=9> */
.L_x_325:
[----:B------:R-:W-:Y:S05]  /*ba70*/  BSYNC B1 ;  /* 0x0000000000017941 */ /* 0x000fea0003800000 */
.L_x_324:
        /* <DEDUP_REMOVED lines=9> */
.L_x_327:
[----:B------:R-:W-:Y:S05]  /*bb10*/  BSYNC B1 ;  /* 0x0000000000017941 */ /* 0x000fea0003800000 */
.L_x_326:
        /* <DEDUP_REMOVED lines=10> */
.L_x_329:
[----:B------:R-:W-:Y:S05]  /*bbc0*/  BSYNC B1 ;  /* 0x0000000000017941 */ /* 0x000fea0003800000 */
.L_x_328:
        /* <DEDUP_REMOVED lines=10> */
.L_x_331:
[----:B------:R-:W-:Y:S05]  /*bc70*/  BSYNC B1 ;  /* 0x0000000000017941 */ /* 0x000fea0003800000 */
.L_x_330:
        /* <DEDUP_REMOVED lines=9> */
.L_x_333:
[----:B------:R-:W-:Y:S05]  /*bd10*/  BSYNC B1 ;  /* 0x0000000000017941 */ /* 0x000fea0003800000 */
.L_x_332:
        /* <DEDUP_REMOVED lines=9> */
.L_x_335:
[----:B------:R-:W-:Y:S05]  /*bdb0*/  BSYNC B1 ;  /* 0x0000000000017941 */ /* 0x000fea0003800000 */
.L_x_334:
        /* <DEDUP_REMOVED lines=10> */
.L_x_337:
[----:B------:R-:W-:Y:S05]  /*be60*/  BSYNC B1 ;  /* 0x0000000000017941 */ /* 0x000fea0003800000 */
.L_x_336:
        /* <DEDUP_REMOVED lines=10> */
.L_x_339:
[----:B------:R-:W-:Y:S05]  /*bf10*/  BSYNC B1 ;  /* 0x0000000000017941 */ /* 0x000fea0003800000 */
.L_x_338:
        /* <DEDUP_REMOVED lines=9> */
.L_x_341:
[----:B------:R-:W-:Y:S05]  /*bfb0*/  BSYNC B1 ;  /* 0x0000000000017941 */ /* 0x000fea0003800000 */
.L_x_340:
        /* <DEDUP_REMOVED lines=9> */
.L_x_343:
[----:B------:R-:W-:Y:S05]  /*c050*/  BSYNC B1 ;  /* 0x0000000000017941 */ /* 0x000fea0003800000 */
.L_x_342:
        /* <DEDUP_REMOVED lines=10> */
.L_x_345:
[----:B------:R-:W-:Y:S05]  /*c100*/  BSYNC B1 ;  /* 0x0000000000017941 */ /* 0x000fea0003800000 */
.L_x_344:
        /* <DEDUP_REMOVED lines=10> */
.L_x_347:
[----:B------:R-:W-:Y:S05]  /*c1b0*/  BSYNC B1 ;  /* 0x0000000000017941 */ /* 0x000fea0003800000 */
.L_x_346:
        /* <DEDUP_REMOVED lines=9> */
.L_x_349:
[----:B------:R-:W-:Y:S05]  /*c250*/  BSYNC B1 ;  /* 0x0000000000017941 */ /* 0x000fea0003800000 */
.L_x_348:
        /* <DEDUP_REMOVED lines=9> */
.L_x_351:
[----:B------:R-:W-:Y:S05]  /*c2f0*/  BSYNC B1 ;  /* 0x0000000000017941 */ /* 0x000fea0003800000 */
.L_x_350:
        /* <DEDUP_REMOVED lines=10> */
.L_x_353:
[----:B------:R-:W-:Y:S05]  /*c3a0*/  BSYNC B1 ;  /* 0x0000000000017941 */ /* 0x000fea0003800000 */
.L_x_352:
        /* <DEDUP_REMOVED lines=10> */
.L_x_355:
[----:B------:R-:W-:Y:S05]  /*c450*/  BSYNC B1 ;  /* 0x0000000000017941 */ /* 0x000fea0003800000 */
.L_x_354:
        /* <DEDUP_REMOVED lines=9> */
.L_x_357:
[----:B------:R-:W-:Y:S05]  /*c4f0*/  BSYNC B1 ;  /* 0x0000000000017941 */ /* 0x000fea0003800000 */
.L_x_356:
        /* <DEDUP_REMOVED lines=9> */
.L_x_359:
[----:B------:R-:W-:Y:S05]  /*c590*/  BSYNC B1 ;  /* 0x0000000000017941 */ /* 0x000fea0003800000 */
.L_x_358:
        /* <DEDUP_REMOVED lines=10> */
.L_x_361:
[----:B------:R-:W-:Y:S05]  /*c640*/  BSYNC B1 ;  /* 0x0000000000017941 */ /* 0x000fea0003800000 */
.L_x_360:
        /* <DEDUP_REMOVED lines=10> */
.L_x_363:
[----:B------:R-:W-:Y:S05]  /*c6f0*/  BSYNC B1 ;  /* 0x0000000000017941 */ /* 0x000fea0003800000 */
.L_x_362:
        /* <DEDUP_REMOVED lines=9> */
.L_x_365:
[----:B------:R-:W-:Y:S05]  /*c790*/  BSYNC B1 ;  /* 0x0000000000017941 */ /* 0x000fea0003800000 */
.L_x_364:
        /* <DEDUP_REMOVED lines=9> */
.L_x_367:
[----:B------:R-:W-:Y:S05]  /*c830*/  BSYNC B1 ;  /* 0x0000000000017941 */ /* 0x000fea0003800000 */
.L_x_366:
        /* <DEDUP_REMOVED lines=10> */
.L_x_369:
[----:B------:R-:W-:Y:S05]  /*c8e0*/  BSYNC B1 ;  /* 0x0000000000017941 */ /* 0x000fea0003800000 */
.L_x_368:
        /* <DEDUP_REMOVED lines=10> */
.L_x_371:
[----:B------:R-:W-:Y:S05]  /*c990*/  BSYNC B1 ;  /* 0x0000000000017941 */ /* 0x000fea0003800000 */
.L_x_370:
        /* <DEDUP_REMOVED lines=9> */
.L_x_373:
[----:B------:R-:W-:Y:S05]  /*ca30*/  BSYNC B1 ;  /* 0x0000000000017941 */ /* 0x000fea0003800000 */
.L_x_372:
        /* <DEDUP_REMOVED lines=9> */
.L_x_375:
[----:B------:R-:W-:Y:S05]  /*cad0*/  BSYNC B1 ;  /* 0x0000000000017941 */ /* 0x000fea0003800000 */
.L_x_374:
        /* <DEDUP_REMOVED lines=10> */
.L_x_377:
[----:B------:R-:W-:Y:S05]  /*cb80*/  BSYNC B1 ;  /* 0x0000000000017941 */ /* 0x000fea0003800000 */
.L_x_376:
        /* <DEDUP_REMOVED lines=10> */
.L_x_379:
[----:B------:R-:W-:Y:S05]  /*cc30*/  BSYNC B1 ;  /* 0x0000000000017941 */ /* 0x000fea0003800000 */
.L_x_378:
        /* <DEDUP_REMOVED lines=9> */
.L_x_381:
[----:B------:R-:W-:Y:S05]  /*ccd0*/  BSYNC B1 ;  /* 0x0000000000017941 */ /* 0x000fea0003800000 */
.L_x_380:
        /* <DEDUP_REMOVED lines=9> */
.L_x_383:
[----:B------:R-:W-:Y:S05]  /*cd70*/  BSYNC B1 ;  /* 0x0000000000017941 */ /* 0x000fea0003800000 */
.L_x_382:
        /* <DEDUP_REMOVED lines=10> */
.L_x_385:
[----:B------:R-:W-:Y:S05]  /*ce20*/  BSYNC B1 ;  /* 0x0000000000017941 */ /* 0x000fea0003800000 */
.L_x_384:
        /* <DEDUP_REMOVED lines=10> */
.L_x_387:
[----:B------:R-:W-:Y:S05]  /*ced0*/  BSYNC B1 ;  /* 0x0000000000017941 */ /* 0x000fea0003800000 */
.L_x_386:
        /* <DEDUP_REMOVED lines=9> */
.L_x_389:
[----:B------:R-:W-:Y:S05]  /*cf70*/  BSYNC B1 ;  /* 0x0000000000017941 */ /* 0x000fea0003800000 */
.L_x_388:
        /* <DEDUP_REMOVED lines=9> */
.L_x_391:
[----:B------:R-:W-:Y:S05]  /*d010*/  BSYNC B1 ;  /* 0x0000000000017941 */ /* 0x000fea0003800000 */
.L_x_390:
        /* <DEDUP_REMOVED lines=10> */
.L_x_393:
[----:B------:R-:W-:Y:S05]  /*d0c0*/  BSYNC B1 ;  /* 0x0000000000017941 */ /* 0x000fea0003800000 */
.L_x_392:
        /* <DEDUP_REMOVED lines=10> */
.L_x_395:
[----:B------:R-:W-:Y:S05]  /*d170*/  BSYNC B1 ;  /* 0x0000000000017941 */ /* 0x000fea0003800000 */
.L_x_394:
        /* <DEDUP_REMOVED lines=9> */
.L_x_397:
[----:B------:R-:W-:Y:S05]  /*d210*/  BSYNC B1 ;  /* 0x0000000000017941 */ /* 0x000fea0003800000 */
.L_x_396:
        /* <DEDUP_REMOVED lines=9> */
.L_x_399:
[----:B------:R-:W-:Y:S05]  /*d2b0*/  BSYNC B1 ;  /* 0x0000000000017941 */ /* 0x000fea0003800000 */
.L_x_398:
        /* <DEDUP_REMOVED lines=10> */
.L_x_401:
[----:B------:R-:W-:Y:S05]  /*d360*/  BSYNC B1 ;  /* 0x0000000000017941 */ /* 0x000fea0003800000 */
.L_x_400:
        /* <DEDUP_REMOVED lines=10> */
.L_x_403:
[----:B------:R-:W-:Y:S05]  /*d410*/  BSYNC B1 ;  /* 0x0000000000017941 */ /* 0x000fea0003800000 */
.L_x_402:
        /* <DEDUP_REMOVED lines=9> */
.L_x_405:
[----:B------:R-:W-:Y:S05]  /*d4b0*/  BSYNC B1 ;  /* 0x0000000000017941 */ /* 0x000fea0003800000 */
.L_x_404:
        /* <DEDUP_REMOVED lines=9> */
.L_x_407:
[----:B------:R-:W-:Y:S05]  /*d550*/  BSYNC B1 ;  /* 0x0000000000017941 */ /* 0x000fea0003800000 */
.L_x_406:
        /* <DEDUP_REMOVED lines=10> */
.L_x_409:
[----:B------:R-:W-:Y:S05]  /*d600*/  BSYNC B1 ;  /* 0x0000000000017941 */ /* 0x000fea0003800000 */
.L_x_408:
        /* <DEDUP_REMOVED lines=10> */
.L_x_411:
[----:B------:R-:W-:Y:S05]  /*d6b0*/  BSYNC B1 ;  /* 0x0000000000017941 */ /* 0x000fea0003800000 */
.L_x_410:
        /* <DEDUP_REMOVED lines=9> */
.L_x_413:
[----:B------:R-:W-:Y:S05]  /*d750*/  BSYNC B1 ;  /* 0x0000000000017941 */ /* 0x000fea0003800000 */
.L_x_412:
        /* <DEDUP_REMOVED lines=9> */
.L_x_415:
[----:B------:R-:W-:Y:S05]  /*d7f0*/  BSYNC B1 ;  /* 0x0000000000017941 */ /* 0x000fea0003800000 */
.L_x_414:
        /* <DEDUP_REMOVED lines=10> */
.L_x_417:
[----:B------:R-:W-:Y:S05]  /*d8a0*/  BSYNC B1 ;  /* 0x0000000000017941 */ /* 0x000fea0003800000 */
.L_x_416:
        /* <DEDUP_REMOVED lines=10> */
.L_x_419:
[----:B------:R-:W-:Y:S05]  /*d950*/  BSYNC B1 ;  /* 0x0000000000017941 */ /* 0x000fea0003800000 */
.L_x_418:
        /* <DEDUP_REMOVED lines=9> */
.L_x_421:
[----:B------:R-:W-:Y:S05]  /*d9f0*/  BSYNC B1 ;  /* 0x0000000000017941 */ /* 0x000fea0003800000 */
.L_x_420:
        /* <DEDUP_REMOVED lines=9> */
.L_x_423:
[----:B------:R-:W-:Y:S05]  /*da90*/  BSYNC B1 ;  /* 0x0000000000017941 */ /* 0x000fea0003800000 */
.L_x_422:
        /* <DEDUP_REMOVED lines=10> */
.L_x_425:
[----:B------:R-:W-:Y:S05]  /*db40*/  BSYNC B1 ;  /* 0x0000000000017941 */ /* 0x000fea0003800000 */
.L_x_424:
        /* <DEDUP_REMOVED lines=10> */
.L_x_427:
[----:B------:R-:W-:Y:S05]  /*dbf0*/  BSYNC B1 ;  /* 0x0000000000017941 */ /* 0x000fea0003800000 */
.L_x_426:
        /* <DEDUP_REMOVED lines=9> */
.L_x_429:
[----:B------:R-:W-:Y:S05]  /*dc90*/  BSYNC B1 ;  /* 0x0000000000017941 */ /* 0x000fea0003800000 */
.L_x_428:
        /* <DEDUP_REMOVED lines=9> */
.L_x_431:
[----:B------:R-:W-:Y:S05]  /*dd30*/  BSYNC B1 ;  /* 0x0000000000017941 */ /* 0x000fea0003800000 */
.L_x_430:
        /* <DEDUP_REMOVED lines=10> */
.L_x_433:
[----:B------:R-:W-:Y:S05]  /*dde0*/  BSYNC B1 ;  /* 0x0000000000017941 */ /* 0x000fea0003800000 */
.L_x_432:
        /* <DEDUP_REMOVED lines=10> */
.L_x_435:
[----:B------:R-:W-:Y:S05]  /*de90*/  BSYNC B1 ;  /* 0x0000000000017941 */ /* 0x000fea0003800000 */
.L_x_434:
        /* <DEDUP_REMOVED lines=9> */
.L_x_437:
[----:B------:R-:W-:Y:S05]  /*df30*/  BSYNC B1 ;  /* 0x0000000000017941 */ /* 0x000fea0003800000 */
.L_x_436:
        /* <DEDUP_REMOVED lines=9> */
.L_x_439:
[----:B------:R-:W-:Y:S05]  /*dfd0*/  BSYNC B1 ;  /* 0x0000000000017941 */ /* 0x000fea0003800000 */
.L_x_438:
        /* <DEDUP_REMOVED lines=10> */
.L_x_441:
[----:B------:R-:W-:Y:S05]  /*e080*/  BSYNC B1 ;  /* 0x0000000000017941 */ /* 0x000fea0003800000 */
.L_x_440:
        /* <DEDUP_REMOVED lines=10> */
.L_x_443:
[----:B------:R-:W-:Y:S05]  /*e130*/  BSYNC B1 ;  /* 0x0000000000017941 */ /* 0x000fea0003800000 */
.L_x_442:
        /* <DEDUP_REMOVED lines=9> */
.L_x_445:
[----:B------:R-:W-:Y:S05]  /*e1d0*/  BSYNC B1 ;  /* 0x0000000000017941 */ /* 0x000fea0003800000 */
.L_x_444:
        /* <DEDUP_REMOVED lines=9> */
.L_x_447:
[----:B------:R-:W-:Y:S05]  /*e270*/  BSYNC B1 ;  /* 0x0000000000017941 */ /* 0x000fea0003800000 */
.L_x_446:
        /* <DEDUP_REMOVED lines=10> */
.L_x_449:
[----:B------:R-:W-:Y:S05]  /*e320*/  BSYNC B1 ;  /* 0x0000000000017941 */ /* 0x000fea0003800000 */
.L_x_448:
        /* <DEDUP_REMOVED lines=10> */
.L_x_451:
[----:B------:R-:W-:Y:S05]  /*e3d0*/  BSYNC B1 ;  /* 0x0000000000017941 */ /* 0x000fea0003800000 */
.L_x_450:
        /* <DEDUP_REMOVED lines=9> */
.L_x_453:
[----:B------:R-:W-:Y:S05]  /*e470*/  BSYNC B1 ;  /* 0x0000000000017941 */ /* 0x000fea0003800000 */
.L_x_452:
        /* <DEDUP_REMOVED lines=9> */
.L_x_455:
[----:B------:R-:W-:Y:S05]  /*e510*/  BSYNC B1 ;  /* 0x0000000000017941 */ /* 0x000fea0003800000 */
.L_x_454:
        /* <DEDUP_REMOVED lines=10> */
.L_x_457:
[----:B------:R-:W-:Y:S05]  /*e5c0*/  BSYNC B1 ;  /* 0x0000000000017941 */ /* 0x000fea0003800000 */
.L_x_456:
        /* <DEDUP_REMOVED lines=10> */
.L_x_459:
[----:B------:R-:W-:Y:S05]  /*e670*/  BSYNC B1 ;  /* 0x0000000000017941 */ /* 0x000fea0003800000 */
.L_x_458:
        /* <DEDUP_REMOVED lines=9> */
.L_x_461:
[----:B------:R-:W-:Y:S05]  /*e710*/  BSYNC B1 ;  /* 0x0000000000017941 */ /* 0x000fea0003800000 */
.L_x_460:
        /* <DEDUP_REMOVED lines=9> */
.L_x_463:
[----:B------:R-:W-:Y:S05]  /*e7b0*/  BSYNC B1 ;  /* 0x0000000000017941 */ /* 0x000fea0003800000 */
.L_x_462:
        /* <DEDUP_REMOVED lines=10> */
.L_x_465:
[----:B------:R-:W-:Y:S05]  /*e860*/  BSYNC B1 ;  /* 0x0000000000017941 */ /* 0x000fea0003800000 */
.L_x_464:
        /* <DEDUP_REMOVED lines=10> */
.L_x_467:
[----:B------:R-:W-:Y:S05]  /*e910*/  BSYNC B1 ;  /* 0x0000000000017941 */ /* 0x000fea0003800000 */
.L_x_466:
        /* <DEDUP_REMOVED lines=9> */
.L_x_469:
[----:B------:R-:W-:Y:S05]  /*e9b0*/  BSYNC B1 ;  /* 0x0000000000017941 */ /* 0x000fea0003800000 */
.L_x_468:
        /* <DEDUP_REMOVED lines=9> */
.L_x_471:
[----:B------:R-:W-:Y:S05]  /*ea50*/  BSYNC B1 ;  /* 0x0000000000017941 */ /* 0x000fea0003800000 */
.L_x_470:
        /* <DEDUP_REMOVED lines=10> */
.L_x_473:
[----:B------:R-:W-:Y:S05]  /*eb00*/  BSYNC B1 ;  /* 0x0000000000017941 */ /* 0x000fea0003800000 */
.L_x_472:
        /* <DEDUP_REMOVED lines=10> */
.L_x_475:
[----:B------:R-:W-:Y:S05]  /*ebb0*/  BSYNC B1 ;  /* 0x0000000000017941 */ /* 0x000fea0003800000 */
.L_x_474:
        /* <DEDUP_REMOVED lines=9> */
.L_x_477:
[----:B------:R-:W-:Y:S05]  /*ec50*/  BSYNC B1 ;  /* 0x0000000000017941 */ /* 0x000fea0003800000 */
.L_x_476:
        /* <DEDUP_REMOVED lines=9> */
.L_x_479:
[----:B------:R-:W-:Y:S05]  /*ecf0*/  BSYNC B1 ;  /* 0x0000000000017941 */ /* 0x000fea0003800000 */
.L_x_478:
        /* <DEDUP_REMOVED lines=10> */
.L_x_481:
[----:B------:R-:W-:Y:S05]  /*eda0*/  BSYNC B1 ;  /* 0x0000000000017941 */ /* 0x000fea0003800000 */
.L_x_480:
        /* <DEDUP_REMOVED lines=10> */
.L_x_483:
[----:B------:R-:W-:Y:S05]  /*ee50*/  BSYNC B1 ;  /* 0x0000000000017941 */ /* 0x000fea0003800000 */
.L_x_482:
        /* <DEDUP_REMOVED lines=9> */
.L_x_485:
[----:B------:R-:W-:Y:S05]  /*eef0*/  BSYNC B1 ;  /* 0x0000000000017941 */ /* 0x000fea0003800000 */
.L_x_484:
        /* <DEDUP_REMOVED lines=9> */
.L_x_487:
[----:B------:R-:W-:Y:S05]  /*ef90*/  BSYNC B1 ;  /* 0x0000000000017941 */ /* 0x000fea0003800000 */
.L_x_486:
        /* <DEDUP_REMOVED lines=10> */
.L_x_489:
[----:B------:R-:W-:Y:S05]  /*f040*/  BSYNC B1 ;  /* 0x0000000000017941 */ /* 0x000fea0003800000 */
.L_x_488:
        /* <DEDUP_REMOVED lines=10> */
.L_x_491:
[----:B------:R-:W-:Y:S05]  /*f0f0*/  BSYNC B1 ;  /* 0x0000000000017941 */ /* 0x000fea0003800000 */
.L_x_490:
        /* <DEDUP_REMOVED lines=9> */
.L_x_493:
[----:B------:R-:W-:Y:S05]  /*f190*/  BSYNC B1 ;  /* 0x0000000000017941 */ /* 0x000fea0003800000 */
.L_x_492:
        /* <DEDUP_REMOVED lines=9> */
.L_x_495:
[----:B------:R-:W-:Y:S05]  /*f230*/  BSYNC B1 ;  /* 0x0000000000017941 */ /* 0x000fea0003800000 */
.L_x_494:
        /* <DEDUP_REMOVED lines=10> */
.L_x_497:
[----:B------:R-:W-:Y:S05]  /*f2e0*/  BSYNC B1 ;  /* 0x0000000000017941 */ /* 0x000fea0003800000 */
.L_x_496:
        /* <DEDUP_REMOVED lines=10> */
.L_x_499:
[----:B------:R-:W-:Y:S05]  /*f390*/  BSYNC B1 ;  /* 0x0000000000017941 */ /* 0x000fea0003800000 */
.L_x_498:
        /* <DEDUP_REMOVED lines=9> */
.L_x_501:
[----:B------:R-:W-:Y:S05]  /*f430*/  BSYNC B1 ;  /* 0x0000000000017941 */ /* 0x000fea0003800000 */
.L_x_500:
        /* <DEDUP_REMOVED lines=9> */
.L_x_503:
[----:B------:R-:W-:Y:S05]  /*f4d0*/  BSYNC B1 ;  /* 0x0000000000017941 */ /* 0x000fea0003800000 */
.L_x_502:
        /* <DEDUP_REMOVED lines=10> */
.L_x_505:
[----:B------:R-:W-:Y:S05]  /*f580*/  BSYNC B1 ;  /* 0x0000000000017941 */ /* 0x000fea0003800000 */
.L_x_504:
        /* <DEDUP_REMOVED lines=10> */
.L_x_507:
[----:B------:R-:W-:Y:S05]  /*f630*/  BSYNC B1 ;  /* 0x0000000000017941 */ /* 0x000fea0003800000 */
.L_x_506:
        /* <DEDUP_REMOVED lines=9> */
.L_x_509:
[----:B------:R-:W-:Y:S05]  /*f6d0*/  BSYNC B1 ;  /* 0x0000000000017941 */ /* 0x000fea0003800000 */
.L_x_508:
        /* <DEDUP_REMOVED lines=9> */
.L_x_511:
[----:B------:R-:W-:Y:S05]  /*f770*/  BSYNC B1 ;  /* 0x0000000000017941 */ /* 0x000fea0003800000 */
.L_x_510:
        /* <DEDUP_REMOVED lines=10> */
.L_x_513:
[----:B------:R-:W-:Y:S05]  /*f820*/  BSYNC B1 ;  /* 0x0000000000017941 */ /* 0x000fea0003800000 */
.L_x_512:
        /* <DEDUP_REMOVED lines=10> */
.L_x_515:
[----:B------:R-:W-:Y:S05]  /*f8d0*/  BSYNC B1 ;  /* 0x0000000000017941 */ /* 0x000fea0003800000 */
.L_x_514:
        /* <DEDUP_REMOVED lines=9> */
.L_x_517:
[----:B------:R-:W-:Y:S05]  /*f970*/  BSYNC B1 ;  /* 0x0000000000017941 */ /* 0x000fea0003800000 */
.L_x_516:
        /* <DEDUP_REMOVED lines=9> */
.L_x_519:
[----:B------:R-:W-:Y:S05]  /*fa10*/  BSYNC B1 ;  /* 0x0000000000017941 */ /* 0x000fea0003800000 */
.L_x_518:
        /* <DEDUP_REMOVED lines=10> */
.L_x_521:
[----:B------:R-:W-:Y:S05]  /*fac0*/  BSYNC B1 ;  /* 0x0000000000017941 */ /* 0x000fea0003800000 */
.L_x_520:
        /* <DEDUP_REMOVED lines=10> */
.L_x_523:
[----:B------:R-:W-:Y:S05]  /*fb70*/  BSYNC B1 ;  /* 0x0000000000017941 */ /* 0x000fea0003800000 */
.L_x_522:
        /* <DEDUP_REMOVED lines=9> */
.L_x_525:
[----:B------:R-:W-:Y:S05]  /*fc10*/  BSYNC B1 ;  /* 0x0000000000017941 */ /* 0x000fea0003800000 */
.L_x_524:
        /* <DEDUP_REMOVED lines=9> */
.L_x_527:
[----:B------:R-:W-:Y:S05]  /*fcb0*/  BSYNC B1 ;  /* 0x0000000000017941 */ /* 0x000fea0003800000 */
.L_x_526:
        /* <DEDUP_REMOVED lines=10> */
.L_x_529:
[----:B------:R-:W-:Y:S05]  /*fd60*/  BSYNC B1 ;  /* 0x0000000000017941 */ /* 0x000fea0003800000 */
.L_x_528:
        /* <DEDUP_REMOVED lines=10> */
.L_x_531:
[----:B------:R-:W-:Y:S05]  /*fe10*/  BSYNC B1 ;  /* 0x0000000000017941 */ /* 0x000fea0003800000 */
.L_x_530:
        /* <DEDUP_REMOVED lines=9> */
.L_x_533:
[----:B------:R-:W-:Y:S05]  /*feb0*/  BSYNC B1 ;  /* 0x0000000000017941 */ /* 0x000fea0003800000 */
.L_x_532:
        /* <DEDUP_REMOVED lines=9> */
.L_x_535:
[----:B------:R-:W-:Y:S05]  /*ff50*/  BSYNC B1 ;  /* 0x0000000000017941 */ /* 0x000fea0003800000 */
.L_x_534:
        /* <DEDUP_REMOVED lines=10> */
.L_x_537:
[----:B------:R-:W-:Y:S05]  /*10000*/  BSYNC B1 ;  /* 0x0000000000017941 */ /* 0x000fea0003800000 */
.L_x_536:
        /* <DEDUP_REMOVED lines=10> */
.L_x_539:
[----:B------:R-:W-:Y:S05]  /*100b0*/  BSYNC B1 ;  /* 0x0000000000017941 */ /* 0x000fea0003800000 */
.L_x_538:
[----:B-----5:R-:W-:Y:S01]  /*100c0*/  IMAD.U32 R3, R12, 0x10000, RZ ;  /* 0x000100000c037824 */ /* 0x020fe200078e00ff */
[----:B------:R-:W-:Y:S01]  /*100d0*/  ISETP.GT.AND P0, PT, R0, 0x8, P0 ;  /* 0x000000080000780c */ /* 0x000fe20000704270 */
[----:B------:R-:W-:Y:S02]  /*100e0*/  BSSY B1, `(.L_x_540) ;  /* 0x0000007000017945 */ /* 0x000fe40003800000 */
[----:B012-4-:R-:W-:-:S04]  /*100f0*/  FMUL R10, R3, R16 ;  /* 0x00000010030a7220 */ /* 0x017fc80000400000 */
[----:B------:R-:W-:-:S05]  /*10100*/  FFMA R10, R149, R2, R10 ;  /* 0x00000002950a7223 */ /* 0x000fca000000000a */
[----:B------:R-:W-:-:S05]  /*10110*/  F2FP.BF16.F32.PACK_AB R10, RZ, R10 ;  /* 0x0000000aff0a723e */ /* 0x000fca00000010ff */
[----:B------:R0:W-:Y:S01]  /*10120*/  @P3 STG.E.U16 desc[UR36][R4.64+0x3f2], R10 ;  /* 0x0003f20a04003986 */ /* 0x0001e2000c101524 */
[----:B------:R-:W-:Y:S05]  /*10130*/  @!P0 BRA `(.L_x_541) ;  /* 0x0000000000048947 */ /* 0x000fea0003800000 */
[----:B------:R1:W5:Y:S02]  /*10140*/  LDG.E.LTC128B.U16 R12, desc[UR36][R8.64+0x3f0] ;  /* 0x0003f024080c7981 */ /* 0x000364000c1e1520 */
.L_x_541:
[----:B------:R-:W-:Y:S05]  /*10150*/  BSYNC B1 ;  /* 0x0000000000017941 */ /* 0x000fea0003800000 */
.L_x_540:
[----:B-----5:R-:W-:Y:S01]  /*10160*/  IMAD.U32 R3, R12, 0x10000, RZ ;  /* 0x000100000c037824 */ /* 0x020fe200078e00ff */
[----:B------:R-:W-:Y:S01]  /*10170*/  ISETP.GT.AND P1, PT, R0, 0x8, P1 ;  /* 0x000000080000780c */ /* 0x000fe20000f24270 */
[----:B0-----:R-:W-:Y:S01]  /*10180*/  @P0 IMAD.MOV.U32 R4, RZ, RZ, R6 ;  /* 0x000000ffff040224 */ /* 0x001fe200078e0006 */
[----:B------:R-:W-:Y:S01]  /*10190*/  BSSY B1, `(.L_x_542) ;  /* 0x0000008000017945 */ /* 0x000fe20003800000 */
[----:B------:R-:W-:Y:S01]  /*101a0*/  FMUL R3, R3, R16 ;  /* 0x0000001003037220 */ /* 0x000fe20000400000 */
[----:B------:R-:W-:-:S03]  /*101b0*/  @P0 IMAD.MOV.U32 R5, RZ, RZ, R7 ;  /* 0x000000ffff050224 */ /* 0x000fc600078e0007 */
[----:B------:R-:W-:-:S05]  /*101c0*/  FFMA R3, R150, R2, R3 ;  /* 0x0000000296037223 */ /* 0x000fca0000000003 */
[----:B------:R-:W-:-:S05]  /*101d0*/  F2FP.BF16.F32.PACK_AB R3, RZ, R3 ;  /* 0x00000003ff03723e */ /* 0x000fca00000010ff */
[----:B------:R0:W-:Y:S01]  /*101e0*/  @P0 STG.E.U16 desc[UR36][R4.64+0x3f0], R3 ;  /* 0x0003f00304000986 */ /* 0x0001e2000c101524 */
[----:B------:R-:W-:Y:S05]  /*101f0*/  @!P1 BRA `(.L_x_543) ;  /* 0x0000000000049947 */ /* 0x000fea0003800000 */
[----:B------:R2:W5:Y:S02]  /*10200*/  LDG.E.LTC128B.U16 R12, desc[UR36][R8.64+0x3f2] ;  /* 0x0003f224080c7981 */ /* 0x000564000c1e1520 */
.L_x_543:
[----:B------:R-:W-:Y:S05]  /*10210*/  BSYNC B1 ;  /* 0x0000000000017941 */ /* 0x000fea0003800000 */
.L_x_542:
[----:B------:R-:W-:Y:S05]  /*10220*/  @!P1 BRA `(.L_x_544) ;  /* 0x0000005000ac9947 */ /* 0x000fea0003800000 */
[----:B0----5:R-:W-:-:S04]  /*10230*/  IMAD.U32 R3, R12, 0x10000, RZ ;  /* 0x000100000c037824 */ /* 0x021fc800078e00ff */
[----:B------:R-:W-:-:S04]  /*10240*/  FMUL R0, R3, R16 ;  /* 0x0000001003007220 */ /* 0x000fc80000400000 */
[----:B------:R-:W-:-:S05]  /*10250*/  FFMA R0, R151, R2, R0 ;  /* 0x0000000297007223 */ /* 0x000fca0000000000 */
[----:B------:R-:W-:-:S05]  /*10260*/  F2FP.BF16.F32.PACK_AB R0, RZ, R0 ;  /* 0x00000000ff00723e */ /* 0x000fca00000010ff */
[----:B------:R4:W-:Y:S01]  /*10270*/  STG.E.U16 desc[UR36][R6.64+0x3f2], R0 ;  /* 0x0003f20006007986 */ /* 0x0009e2000c101524 */
[----:B------:R-:W-:Y:S05]  /*10280*/  BRA `(.L_x_544) ;  /* 0x0000005000947947 */ /* 0x000fea0003800000 */
.L_x_35:
[----:B------:R-:W2:Y:S01]  /*10290*/  LDL.LU R8, [R1] ;  /* 0x0000000001087983 */ /* 0x000ea20000300800 */
[----:B------:R-:W-:-:S03]  /*102a0*/  ULDC.64 UR4, c[0x0][0x5c0] ;  /* 0x0001700000047ab9 */ /* 0x000fc60000000a00 */
[----:B------:R-:W3:Y:S04]  /*102b0*/  LDL.LU R9, [R1+0x8] ;  /* 0x0000080001097983 */ /* 0x000ee80000300800 */
[----:B------:R-:W4:Y:S04]  /*102c0*/  LDL.LU R157, [R1+0x58] ;  /* 0x00005800019d7983 */ /* 0x000f280000300800 */
        /* <DEDUP_REMOVED lines=49> */
[----:B------:R1:W-:Y:S04]  /*105e0*/  STL [R1+0x238], R144 ;  /* 0x0002389001007387 */ /* 0x0003e80000100800 */
[----:B-1----:R-:W4:Y:S04]  /*105f0*/  LDL.LU R144, [R1+0x130] ;  /* 0x0001300001907983 */ /* 0x002f280000300800 */
[----:B------:R1:W-:Y:S04]  /*10600*/  STL [R1+0x234], R145 ;  /* 0x0002349101007387 */ /* 0x0003e80000100800 */
[----:B-1----:R-:W4:Y:S04]  /*10610*/  LDL.LU R145, [R1+0x134] ;  /* 0x0001340001917983 */ /* 0x002f280000300800 */
        /* <DEDUP_REMOVED lines=42> */
[----:B------:R-:W-:Y:S04]  /*108c0*/  STL [R1+0x230], R146 ;  /* 0x0002309201007387 */ /* 0x000fe80000100800 */
[----:B------:R1:W-:Y:S01]  /*108d0*/  STL [R1+0x22c], R147 ;  /* 0x00022c9301007387 */ /* 0x0003e20000100800 */
[----:B--2---:R-:W-:Y:S01]  /*108e0*/  FMUL R8, R8, R2 ;  /* 0x0000000208087220 */ /* 0x004fe20000400000 */
[----:B0-----:R-:W-:-:S02]  /*108f0*/  LEA R4, P1, R10, UR4, 0x1 ;  /* 0x000000040a047c11 */ /* 0x001fc4000f8208ff */
[----:B-1----:R-:W2:Y:S04]  /*10900*/  LDL.LU R147, [R1+0x128] ;  /* 0x0001280001937983 */ /* 0x002ea80000300800 */
[----:B------:R0:W-:Y:S04]  /*10910*/  STL [R1+0x228], R148 ;  /* 0x0002289401007387 */ /* 0x0001e80000100800 */
[----:B0-----:R-:W2:Y:S04]  /*10920*/  LDL.LU R148, [R1+0x12c] ;  /* 0x00012c0001947983 */ /* 0x001ea80000300800 */
[----:B------:R0:W-:Y:S01]  /*10930*/  STL [R1+0x224], R149 ;  /* 0x0002249501007387 */ /* 0x0001e20000100800 */
[----:B------:R-:W-:-:S03]  /*10940*/  LEA.HI.X R5, R10, UR5, R5, 0x1, P1 ;  /* 0x000000050a057c11 */ /* 0x000fc600088f0c05 */
[----:B0-----:R-:W2:Y:S04]  /*10950*/  LDL.LU R149, [R1+0x138] ;  /* 0x0001380001957983 */ /* 0x001ea80000300800 */
[----:B------:R0:W-:Y:S01]  /*10960*/  STL [R1+0x220], R150 ;  /* 0x0002209601007387 */ /* 0x0001e20000100800 */
[----:B------:R-:W-:-:S03]  /*10970*/  F2FP.BF16.F32.PACK_AB R8, RZ, R8 ;  /* 0x00000008ff08723e */ /* 0x000fc600000010ff */
[----:B0-----:R-:W2:Y:S04]  /*10980*/  LDL.LU R150, [R1+0x13c] ;  /* 0x00013c0001967983 */ /* 0x001ea80000300800 */
[----:B------:R0:W-:Y:S04]  /*10990*/  STL [R1+0x21c], R151 ;  /* 0x00021c9701007387 */ /* 0x0001e80000100800 */
[----:B0-----:R-:W2:Y:S04]  /*109a0*/  LDL.LU R151, [R1+0x140] ;  /* 0x0001400001977983 */ /* 0x001ea80000300800 */
[----:B------:R0:W-:Y:S04]  /*109b0*/  STL [R1+0x218], R19 ;  /* 0x0002181301007387 */ /* 0x0001e80000100800 */
[----:B0-----:R-:W2:Y:S04]  /*109c0*/  LDL.LU R19, [R1+0x144] ;  /* 0x0001440001137983 */ /* 0x001ea80000300800 */
[----:B------:R0:W-:Y:S04]  /*109d0*/  STL [R1+0x214], R18 ;  /* 0x0002141201007387 */ /* 0x0001e80000100800 */
[----:B------:R-:W-:Y:S04]  /*109e0*/  @P2 STG.E.U16 desc[UR36][R4.64], R8 ;  /* 0x0000000804002986 */ /* 0x000fe8000c101524 */
[----:B0-----:R-:W2:Y:S04]  /*109f0*/  LDL.LU R18, [R1+0x148] ;  /* 0x0001480001127983 */ /* 0x001ea80000300800 */
[----:B------:R0:W-:Y:S04]  /*10a00*/  STL [R1+0x210], R17 ;  /* 0x0002101101007387 */ /* 0x0001e80000100800 */
[----:B0-----:R-:W2:Y:S04]  /*10a10*/  LDL.LU R17, [R1+0x14c] ;  /* 0x00014c0001117983 */ /* 0x001ea80000300800 */
[----:B------:R0:W-:Y:S04]  /*10a20*/  STL [R1+0x20c], R16 ;  /* 0x00020c1001007387 */ /* 0x0001e80000100800 */
[----:B0-----:R-:W2:Y:S04]  /*10a30*/  LDL.LU R16, [R1+0x150] ;  /* 0x0001500001107983 */ /* 0x001ea80000300800 */
[----:B------:R-:W2:Y:S04]  /*10a40*/  LDL.LU R11, [R1+0x8c] ;  /* 0x00008c00010b7983 */ /* 0x000ea80000300800 */
[----:B------:R-:W4:Y:S01]  /*10a50*/  LDL.LU R8, [R1+0x4] ;  /* 0x0000040001087983 */ /* 0x000f220000300800 */
[----:B------:R-:W-:Y:S01]  /*10a60*/  ISETP.GT.AND P1, PT, R3, 0x1, PT ;  /* 0x000000010300780c */ /* 0x000fe20003f24270 */
[----:B---3--:R-:W-:-:S03]  /*10a70*/  FMUL R9, R9, R2 ;  /* 0x0000000209097220 */ /* 0x008fc60000400000 */
[C---:B------:R-:W-:Y:S02]  /*10a80*/  ISETP.GT.AND P2, PT, R0.reuse, RZ, P1 ;  /* 0x000000ff0000720c */ /* 0x040fe40000f44270 */
[----:B------:R-:W-:Y:S02]  /*10a90*/  ISETP.GT.AND P0, PT, R0, 0x8, P0 ;  /* 0x000000080000780c */ /* 0x000fe40000704270 */
[----:B------:R-:W-:Y:S01]  /*10aa0*/  SHF.L.U64.HI R7, R6, 0x4, R7 ;  /* 0x0000000406077819 */ /* 0x000fe20000010207 */
[----:B----4-:R-:W-:-:S05]  /*10ab0*/  FMUL R8, R8, R2 ;  /* 0x0000000208087220 */ /* 0x010fca0000400000 */
[----:B------:R-:W-:-:S04]  /*10ac0*/  F2FP.BF16.F32.PACK_AB R8, RZ, R8 ;  /* 0x00000008ff08723e */ /* 0x000fc800000010ff */
[----:B------:R-:W-:Y:S02]  /*10ad0*/  PRMT R10, R8, 0x7610, R10 ;  /* 0x00007610080a7816 */ /* 0x000fe4000000000a */
[----:B------:R-:W-:Y:S02]  /*10ae0*/  F2FP.BF16.F32.PACK_AB R8, RZ, R9 ;  /* 0x00000009ff08723e */ /* 0x000fe400000010ff */
[----:B------:R-:W3:Y:S04]  /*10af0*/  LDL.LU R9, [R1+0x50] ;  /* 0x0000500001097983 */ /* 0x000ee80000300800 */
[----:B------:R0:W-:Y:S01]  /*10b00*/  @P2 STG.E.U16 desc[UR36][R4.64+0x2], R10 ;  /* 0x0000020a04002986 */ /* 0x0001e2000c101524 */
[----:B------:R-:W-:-:S05]  /*10b10*/  LEA R6, P2, R6, R4, 0x4 ;  /* 0x0000000406067211 */ /* 0x000fca00078420ff */
[----:B------:R-:W-:-:S05]  /*10b20*/  IMAD.X R7, R7, 0x1, R5, P2 ;  /* 0x0000000107077824 */ /* 0x000fca00010e0605 */
[----:B------:R1:W-:Y:S04]  /*10b30*/  @P0 STG.E.U16 desc[UR36][R6.64], R8 ;  /* 0x0000000806000986 */ /* 0x0003e8000c101524 */
[----:B0-----:R-:W4:Y:S04]  /*10b40*/  LDL.LU R10, [R1+0x88] ;  /* 0x00008800010a7983 */ /* 0x001f280000300800 */
[----:B-1----:R-:W2:Y:S01]  /*10b50*/  LDL.LU R8, [R1+0xc] ;  /* 0x00000c0001087983 */ /* 0x002ea20000300800 */
[----:B------:R-:W-:Y:S01]  /*10b60*/  ISETP.GT.AND P0, PT, R0, 0x8, P1 ;  /* 0x000000080000780c */ /* 0x000fe20000f04270 */
[----:B--2---:R-:W-:-:S05]  /*10b70*/  FMUL R8, R8, R2 ;  /* 0x0000000208087220 */ /* 0x004fca0000400000 */
[----:B------:R-:W-:-:S07]  /*10b80*/  F2FP.BF16.F32.PACK_AB R8, RZ, R8 ;  /* 0x00000008ff08723e */ /* 0x000fce00000010ff */
[----:B------:R0:W-:Y:S04]  /*10b90*/  @P0 STG.E.U16 desc[UR36][R6.64+0x2], R8 ;  /* 0x0000020806000986 */ /* 0x0001e8000c101524 */
[----:B0-----:R-:W2:Y:S01]  /*10ba0*/  LDL.LU R8, [R1+0x10] ;  /* 0x0000100001087983 */ /* 0x001ea20000300800 */
[----:B------:R-:W-:-:S04]  /*10bb0*/  ISETP.GT.AND P0, PT, R3, 0x8, PT ;  /* 0x000000080300780c */ /* 0x000fc80003f04270 */
[----:B------:R-:W-:Y:S01]  /*10bc0*/  ISETP.GT.AND P1, PT, R0, RZ, P0 ;  /* 0x000000ff0000720c */ /* 0x000fe20000724270 */
        /* <DEDUP_REMOVED lines=10> */
[----:B------:R-:W-:Y:S01]  /*10c70*/  ISETP.GT.AND P0, PT, R0, 0x8, P0 ;  /* 0x000000080000780c */ /* 0x000fe20000704270 */
        /* <DEDUP_REMOVED lines=75> */
[----:B------:R-:W-:Y:S01]  /*11130*/  ISETP.GT.AND P1, PT, R3, 0x28, PT ;  /* 0x000000280300780c */ /* 0x000fe20003f24270 */
[-C--:B---3--:R-:W-:Y:S01]  /*11140*/  FMUL R9, R9, R2.reuse ;  /* 0x0000000209097220 */ /* 0x088fe20000400000 */
[----:B------:R-:W-:Y:S01]  /*11150*/  ISETP.GT.AND P3, PT, R3, 0x29, PT ;  /* 0x000000290300780c */ /* 0x000fe20003f64270 */
[-C--:B------:R-:W-:Y:S01]  /*11160*/  FMUL R157, R157, R2.reuse ;  /* 0x000000029d9d7220 */ /* 0x080fe20000400000 */
[----:B------:R-:W-:Y:S01]  /*11170*/  ISETP.GT.AND P0, PT, R0, RZ, P1 ;  /* 0x000000ff0000720c */ /* 0x000fe20000f04270 */
[-C--:B------:R-:W-:Y:S01]  /*11180*/  FMUL R156, R156, R2.reuse ;  /* 0x000000029c9c7220 */ /* 0x080fe20000400000 */
[----:B------:R-:W-:Y:S01]  /*11190*/  ISETP.GT.AND P2, PT, R0, RZ, P3 ;  /* 0x000000ff0000720c */ /* 0x000fe20001f44270 */
[-C--:B------:R-:W-:Y:S01]  /*111a0*/  FMUL R155, R155, R2.reuse ;  /* 0x000000029b9b7220 */ /* 0x080fe20000400000 */
[----:B------:R-:W-:Y:S01]  /*111b0*/  F2FP.BF16.F32.PACK_AB R9, RZ, R9 ;  /* 0x00000009ff09723e */ /* 0x000fe200000010ff */
[-C--:B------:R-:W-:Y:S01]  /*111c0*/  FMUL R154, R154, R2.reuse ;  /* 0x000000029a9a7220 */ /* 0x080fe20000400000 */
[-C--:B------:R-:W-:Y:S01]  /*111d0*/  FMUL R153, R153, R2.reuse ;  /* 0x0000000299997220 */ /* 0x080fe20000400000 */
[-C--:B------:R-:W-:Y:S01]  /*111e0*/  FMUL R152, R152, R2.reuse ;  /* 0x0000000298987220 */ /* 0x080fe20000400000 */
[----:B------:R-:W-:Y:S01]  /*111f0*/  PRMT R146, R9, 0x7610, R146 ;  /* 0x0000761009927816 */ /* 0x000fe20000000092 */
[-C--:B------:R-:W-:Y:S01]  /*11200*/  FMUL R23, R23, R2.reuse ;  /* 0x0000000217177220 */ /* 0x080fe20000400000 */
[----:B------:R-:W-:Y:S01]  /*11210*/  ISETP.GT.AND P1, PT, R0, 0x8, P1 ;  /* 0x000000080000780c */ /* 0x000fe20000f24270 */
[-C--:B------:R-:W-:Y:S01]  /*11220*/  FMUL R22, R22, R2.reuse ;  /* 0x0000000216167220 */ /* 0x080fe20000400000 */
[-C--:B------:R-:W-:Y:S01]  /*11230*/  FMUL R21, R21, R2.reuse ;  /* 0x0000000215157220 */ /* 0x080fe20000400000 */
[----:B------:R-:W-:Y:S01]  /*11240*/  @P0 STG.E.U16 desc[UR36][R4.64+0x50], R146 ;  /* 0x0000509204000986 */ /* 0x000fe2000c101524 */
[----:B------:R-:W-:Y:S01]  /*11250*/  ISETP.GT.AND P3, PT, R0, 0x8, P3 ;  /* 0x000000080000780c */ /* 0x000fe20001f64270 */
[-C--:B------:R-:W-:Y:S01]  /*11260*/  FMUL R20, R20, R2.reuse ;  /* 0x0000000214147220 */ /* 0x080fe20000400000 */
[----:B------:R-:W-:Y:S01]  /*11270*/  ISETP.GT.AND P0, PT, R3, 0x31, PT ;  /* 0x000000310300780c */ /* 0x000fe20003f04270 */
[-C--:B------:R-:W-:Y:S01]  /*11280*/  FMUL R15, R15, R2.reuse ;  /* 0x000000020f0f7220 */ /* 0x080fe20000400000 */
[----:B------:R-:W-:Y:S01]  /*11290*/  F2FP.BF16.F32.PACK_AB R157, RZ, R157 ;  /* 0x0000009dff9d723e */ /* 0x000fe200000010ff */
[-C--:B------:R-:W-:Y:S01]  /*112a0*/  FMUL R14, R14, R2.reuse ;  /* 0x000000020e0e7220 */ /* 0x080fe20000400000 */
[----:B------:R-:W-:Y:S01]  /*112b0*/  ISETP.GT.AND P4, PT, R0, RZ, P0 ;  /* 0x000000ff0000720c */ /* 0x000fe20000784270 */
[----:B----4-:R-:W-:Y:S01]  /*112c0*/  FMUL R10, R10, R2 ;  /* 0x000000020a0a7220 */ /* 0x010fe20000400000 */
[----:B------:R-:W-:Y:S01]  /*112d0*/  F2FP.BF16.F32.PACK_AB R156, RZ, R156 ;  /* 0x0000009cff9c723e */ /* 0x000fe200000010ff */
[-C--:B------:R-:W-:Y:S01]  /*112e0*/  FMUL R11, R11, R2.reuse ;  /* 0x000000020b0b7220 */ /* 0x080fe20000400000 */
[----:B------:R-:W-:Y:S01]  /*112f0*/  F2FP.BF16.F32.PACK_AB R155, RZ, R155 ;  /* 0x0000009bff9b723e */ /* 0x000fe200000010ff */
[----:B------:R-:W-:Y:S01]  /*11300*/  FMUL R12, R12, R2 ;  /* 0x000000020c0c7220 */ /* 0x000fe20000400000 */
        /* <DEDUP_REMOVED lines=13> */
[----:B------:R-:W3:Y:S01]  /*113e0*/  LDL.LU R144, [R1+0x238] ;  /* 0x0002380001907983 */ /* 0x000ee20000300800 */
[----:B------:R-:W-:Y:S01]  /*113f0*/  F2FP.BF16.F32.PACK_AB R15, RZ, R15 ;  /* 0x0000000fff0f723e */ /* 0x000fe200000010ff */
[----:B------:R-:W-:Y:S01]  /*11400*/  FMUL R237, R145, R2 ;  /* 0x0000000291ed7220 */ /* 0x000fe20000400000 */
[----:B------:R-:W-:Y:S01]  /*11410*/  F2FP.BF16.F32.PACK_AB R14, RZ, R14 ;  /* 0x0000000eff0e723e */ /* 0x000fe200000010ff */
[----:B------:R-:W4:Y:S01]  /*11420*/  LDL.LU R145, [R1+0x234] ;  /* 0x0002340001917983 */ /* 0x000f220000300800 */
[----:B------:R-:W-:Y:S01]  /*11430*/  F2FP.BF16.F32.PACK_AB R10, RZ, R10 ;  /* 0x0000000aff0a723e */ /* 0x000fe200000010ff */
[----:B------:R-:W-:Y:S01]  /*11440*/  FMUL R207, R207, R2 ;  /* 0x00000002cfcf7220 */ /* 0x000fe20000400000 */
[----:B------:R-:W-:Y:S01]  /*11450*/  F2FP.BF16.F32.PACK_AB R12, RZ, R12 ;  /* 0x0000000cff0c723e */ /* 0x000fe200000010ff */
[----:B------:R-:W3:Y:S01]  /*11460*/  LDL.LU R9, [R1+0x1f8] ;  /* 0x0001f80001097983 */ /* 0x000ee20000300800 */
[----:B------:R-:W-:Y:S01]  /*11470*/  F2FP.BF16.F32.PACK_AB R13, RZ, R13 ;  /* 0x0000000dff0d723e */ /* 0x000fe200000010ff */
[----:B------:R-:W-:Y:S01]  /*11480*/  FMUL R206, R206, R2 ;  /* 0x00000002cece7220 */ /* 0x000fe20000400000 */
[----:B------:R-:W-:Y:S01]  /*11490*/  F2FP.BF16.F32.PACK_AB R200, RZ, R200 ;  /* 0x000000c8ffc8723e */ /* 0x000fe200000010ff */
[-C--:B------:R-:W-:Y:S01]  /*114a0*/  FMUL R204, R204, R2.reuse ;  /* 0x00000002cccc7220 */ /* 0x080fe20000400000 */
[----:B------:R-:W-:Y:S01]  /*114b0*/  F2FP.BF16.F32.PACK_AB R201, RZ, R201 ;  /* 0x000000c9ffc9723e */ /* 0x000fe200000010ff */
[-C--:B------:R-:W-:Y:S01]  /*114c0*/  FMUL R205, R205, R2.reuse ;  /* 0x00000002cdcd7220 */ /* 0x080fe20000400000 */
[----:B------:R-:W-:Y:S01]  /*114d0*/  F2FP.BF16.F32.PACK_AB R207, RZ, R207 ;  /* 0x000000cfffcf723e */ /* 0x000fe200000010ff */
[----:B------:R-:W-:Y:S01]  /*114e0*/  FMUL R211, R211, R2 ;  /* 0x00000002d3d37220 */ /* 0x000fe20000400000 */
        /* <DEDUP_REMOVED lines=54> */
[-C--:B------:R-:W-:Y:S01]  /*11850*/  FMUL R147, R147, R2.reuse ;  /* 0x0000000293937220 */ /* 0x080fe20000400000 */
[-C--:B------:R-:W-:Y:S01]  /*11860*/  FMUL R148, R148, R2.reuse ;  /* 0x0000000294947220 */ /* 0x080fe20000400000 */
[-C--:B--2---:R-:W-:Y:S01]  /*11870*/  FMUL R8, R8, R2.reuse ;  /* 0x0000000208087220 */ /* 0x084fe20000400000 */
[----:B------:R-:W-:Y:S01]  /*11880*/  FMUL R149, R149, R2 ;  /* 0x0000000295957220 */ /* 0x000fe20000400000 */
[----:B------:R-:W-:Y:S01]  /*11890*/  F2FP.BF16.F32.PACK_AB R236, RZ, R236 ;  /* 0x000000ecffec723e */ /* 0x000fe200000010ff */
[-C--:B------:R-:W-:Y:S01]  /*118a0*/  FMUL R150, R150, R2.reuse ;  /* 0x0000000296967220 */ /* 0x080fe20000400000 */
[----:B------:R-:W-:Y:S01]  /*118b0*/  F2FP.BF16.F32.PACK_AB R237, RZ, R237 ;  /* 0x000000edffed723e */ /* 0x000fe200000010ff */
[----:B------:R-:W-:Y:S01]  /*118c0*/  FMUL R151, R151, R2 ;  /* 0x0000000297977220 */ /* 0x000fe20000400000 */
[----:B------:R-:W-:Y:S01]  /*118d0*/  F2FP.BF16.F32.PACK_AB R8, RZ, R8 ;  /* 0x00000008ff08723e */ /* 0x000fe200000010ff */
[-C--:B------:R-:W-:Y:S01]  /*118e0*/  FMUL R19, R19, R2.reuse ;  /* 0x0000000213137220 */ /* 0x080fe20000400000 */
[-C--:B------:R-:W-:Y:S01]  /*118f0*/  FMUL R18, R18, R2.reuse ;  /* 0x0000000212127220 */ /* 0x080fe20000400000 */
[-C--:B------:R-:W-:Y:S01]  /*11900*/  FMUL R17, R17, R2.reuse ;  /* 0x0000000211117220 */ /* 0x080fe20000400000 */
[-C--:B------:R-:W-:Y:S01]  /*11910*/  FMUL R16, R16, R2.reuse ;  /* 0x0000000210107220 */ /* 0x080fe20000400000 */
[----:B------:R0:W-:Y:S01]  /*11920*/  @P2 STG.E.U16 desc[UR36][R4.64+0x52], R8 ;  /* 0x0000520804002986 */ /* 0x0001e2000c101524 */
[----:B------:R-:W-:Y:S01]  /*11930*/  ISETP.GT.AND P2, PT, R3, 0x30, PT ;  /* 0x000000300300780c */ /* 0x000fe20003f44270 */
[-C--:B------:R-:W-:Y:S01]  /*11940*/  FMUL R158, R158, R2.reuse ;  /* 0x000000029e9e7220 */ /* 0x080fe20000400000 */
[-C--:B------:R-:W-:Y:S01]  /*11950*/  FMUL R159, R159, R2.reuse ;  /* 0x000000029f9f7220 */ /* 0x080fe20000400000 */
[----:B------:R-:W-:Y:S01]  /*11960*/  FMUL R160, R160, R2 ;  /* 0x00000002a0a07220 */ /* 0x000fe20000400000 */
[C---:B------:R-:W-:Y:S01]  /*11970*/  ISETP.GT.AND P5, PT, R0.reuse, RZ, P2 ;  /* 0x000000ff0000720c */ /* 0x040fe200017a4270 */
[----:B------:R-:W-:Y:S01]  /*11980*/  @P1 STG.E.U16 desc[UR36][R6.64+0x50], R157 ;  /* 0x0000509d06001986 */ /* 0x000fe2000c101524 */
[----:B------:R-:W-:-:S02]  /*11990*/  ISETP.GT.AND P1, PT, R0, 0x8, P2 ;  /* 0x000000080000780c */ /* 0x000fc40001724270 */
[C---:B------:R-:W-:Y:S01]  /*119a0*/  ISETP.GT.AND P2, PT, R3.reuse, 0x38, PT ;  /* 0x000000380300780c */ /* 0x040fe20003f44270 */
[----:B------:R-:W-:Y:S01]  /*119b0*/  @P3 STG.E.U16 desc[UR36][R6.64+0x52], R156 ;  /* 0x0000529c06003986 */ /* 0x000fe2000c101524 */
[----:B------:R-:W-:Y:S02]  /*119c0*/  ISETP.GT.AND P3, PT, R0, 0x8, P0 ;  /* 0x000000080000780c */ /* 0x000fe40000764270 */
[----:B------:R-:W-:Y:S01]  /*119d0*/  ISETP.GT.AND P0, PT, R3, 0x39, PT ;  /* 0x000000390300780c */ /* 0x000fe20003f04270 */
[-C--:B------:R-:W-:Y:S01]  /*119e0*/  FMUL R161, R161, R2.reuse ;  /* 0x00000002a1a17220 */ /* 0x080fe20000400000 */
[-C--:B------:R-:W-:Y:S01]  /*119f0*/  FMUL R162, R162, R2.reuse ;  /* 0x00000002a2a27220 */ /* 0x080fe20000400000 */
[-C--:B------:R-:W-:Y:S01]  /*11a00*/  FMUL R163, R163, R2.reuse ;  /* 0x00000002a3a37220 */ /* 0x080fe20000400000 */
[----:B------:R-:W-:Y:S01]  /*11a10*/  FMUL R164, R164, R2 ;  /* 0x00000002a4a47220 */ /* 0x000fe20000400000 */
[----:B------:R-:W-:Y:S01]  /*11a20*/  @P5 STG.E.U16 desc[UR36][R4.64+0x60], R155 ;  /* 0x0000609b04005986 */ /* 0x000fe2000c101524 */
[----:B------:R-:W-:-:S03]  /*11a30*/  ISETP.GT.AND P5, PT, R0, RZ, P2 ;  /* 0x000000ff0000720c */ /* 0x000fc600017a4270 */
[----:B------:R-:W-:Y:S01]  /*11a40*/  @P4 STG.E.U16 desc[UR36][R4.64+0x62], R154 ;  /* 0x0000629a04004986 */ /* 0x000fe2000c101524 */
[----:B------:R-:W-:-:S03]  /*11a50*/  ISETP.GT.AND P4, PT, R0, RZ, P0 ;  /* 0x000000ff0000720c */ /* 0x000fc60000784270 */
[----:B------:R-:W-:Y:S01]  /*11a60*/  @P1 STG.E.U16 desc[UR36][R6.64+0x60], R153 ;  /* 0x0000609906001986 */ /* 0x000fe2000c101524 */
[C---:B------:R-:W-:Y:S02]  /*11a70*/  ISETP.GT.AND P1, PT, R0.reuse, 0x8, P2 ;  /* 0x000000080000780c */ /* 0x040fe40001724270 */
[C---:B------:R-:W-:Y:S01]  /*11a80*/  ISETP.GT.AND P2, PT, R3.reuse, 0x40, PT ;  /* 0x000000400300780c */ /* 0x040fe20003f44270 */
[----:B------:R-:W-:Y:S01]  /*11a90*/  @P3 STG.E.U16 desc[UR36][R6.64+0x62], R152 ;  /* 0x0000629806003986 */ /* 0x000fe2000c101524 */
[C---:B------:R-:W-:Y:S02]  /*11aa0*/  ISETP.GT.AND P3, PT, R0.reuse, 0x8, P0 ;  /* 0x000000080000780c */ /* 0x040fe40000764270 */
[----:B------:R-:W-:Y:S01]  /*11ab0*/  ISETP.GT.AND P0, PT, R3, 0x41, PT ;  /* 0x000000410300780c */ /* 0x000fe20003f04270 */
        /* <DEDUP_REMOVED lines=13> */
[C---:B------:R-:W-:Y:S02]  /*11b90*/  ISETP.GT.AND P4, PT, R0.reuse, RZ, P0 ;  /* 0x000000ff0000720c */ /* 0x040fe40000784270 */
[----:B0-----:R-:W-:Y:S01]  /*11ba0*/  F2FP.BF16.F32.PACK_AB R8, RZ, R11 ;  /* 0x0000000bff08723e */ /* 0x001fe200000010ff */
[----:B------:R0:W-:Y:S01]  /*11bb0*/  @P1 STG.E.U16 desc[UR36][R6.64+0x80], R10 ;  /* 0x0000800a06001986 */ /* 0x0001e2000c101524 */
[C---:B------:R-:W-:Y:S02]  /*11bc0*/  ISETP.GT.AND P1, PT, R0.reuse, 0x8, P2 ;  /* 0x000000080000780c */ /* 0x040fe40001724270 */
[C---:B------:R-:W-:Y:S01]  /*11bd0*/  ISETP.GT.AND P2, PT, R3.reuse, 0x50, PT ;  /* 0x000000500300780c */ /* 0x040fe20003f44270 */
[----:B------:R1:W-:Y:S01]  /*11be0*/  @P3 STG.E.U16 desc[UR36][R6.64+0x82], R8 ;  /* 0x0000820806003986 */ /* 0x0003e2000c101524 */
[C---:B------:R-:W-:Y:S02]  /*11bf0*/  ISETP.GT.AND P3, PT, R0.reuse, 0x8, P0 ;  /* 0x000000080000780c */ /* 0x040fe40000764270 */
[----:B------:R-:W-:Y:S01]  /*11c00*/  ISETP.GT.AND P0, PT, R3, 0x51, PT ;  /* 0x000000510300780c */ /* 0x000fe20003f04270 */
[----:B------:R-:W-:Y:S01]  /*11c10*/  @P5 STG.E.U16 desc[UR36][R4.64+0x90], R12 ;  /* 0x0000900c04005986 */ /* 0x000fe2000c101524 */
[----:B------:R-:W-:-:S03]  /*11c20*/  ISETP.GT.AND P5, PT, R0, RZ, P2 ;  /* 0x000000ff0000720c */ /* 0x000fc600017a4270 */
[----:B------:R-:W-:Y:S01]  /*11c30*/  @P4 STG.E.U16 desc[UR36][R4.64+0x92], R13 ;  /* 0x0000920d04004986 */ /* 0x000fe2000c101524 */
[----:B------:R-:W-:Y:S02]  /*11c40*/  ISETP.GT.AND P4, PT, R0, RZ, P0 ;  /* 0x000000ff0000720c */ /* 0x000fe40000784270 */
[----:B0-----:R-:W-:Y:S01]  /*11c50*/  F2FP.BF16.F32.PACK_AB R10, RZ, R203 ;  /* 0x000000cbff0a723e */ /* 0x001fe200000010ff */
[----:B------:R-:W-:Y:S01]  /*11c60*/  FMUL R165, R165, R2 ;  /* 0x00000002a5a57220 */ /* 0x000fe20000400000 */
[----:B-1----:R-:W-:Y:S01]  /*11c70*/  F2FP.BF16.F32.PACK_AB R8, RZ, R202 ;  /* 0x000000caff08723e */ /* 0x002fe200000010ff */
[-C--:B------:R-:W-:Y:S01]  /*11c80*/  FMUL R166, R166, R2.reuse ;  /* 0x00000002a6a67220 */ /* 0x080fe20000400000 */
[----:B------:R-:W-:Y:S01]  /*11c90*/  FMUL R167, R167, R2 ;  /* 0x00000002a7a77220 */ /* 0x000fe20000400000 */
[----:B------:R-:W-:Y:S01]  /*11ca0*/  @P1 STG.E.U16 desc[UR36][R6.64+0x90], R10 ;  /* 0x0000900a06001986 */ /* 0x000fe2000c101524 */
[C---:B------:R-:W-:Y:S02]  /*11cb0*/  ISETP.GT.AND P1, PT, R0.reuse, 0x8, P2 ;  /* 0x000000080000780c */ /* 0x040fe40001724270 */
[----:B------:R-:W-:Y:S01]  /*11cc0*/  ISETP.GT.AND P2, PT, R3, 0x58, PT ;  /* 0x000000580300780c */ /* 0x000fe20003f44270 */
[----:B------:R0:W-:Y:S01]  /*11cd0*/  @P3 STG.E.U16 desc[UR36][R6.64+0x92], R8 ;  /* 0x0000920806003986 */ /* 0x0001e2000c101524 */
[----:B------:R-:W-:-:S02]  /*11ce0*/  ISETP.GT.AND P3, PT, R0, 0x8, P0 ;  /* 0x000000080000780c */ /* 0x000fc40000764270 */
        /* <DEDUP_REMOVED lines=74> */
[----:B------:R-:W-:Y:S02]  /*12190*/  ISETP.GT.AND P4, PT, R0, RZ, P0 ;  /* 0x000000ff0000720c */ /* 0x000fe40000784270 */
[----:B------:R-:W-:Y:S01]  /*121a0*/  F2FP.BF16.F32.PACK_AB R235, RZ, R235 ;  /* 0x000000ebffeb723e */ /* 0x000fe200000010ff */
[----:B------:R-:W-:Y:S01]  /*121b0*/  FMUL R168, R168, R2 ;  /* 0x00000002a8a87220 */ /* 0x000fe20000400000 */
[----:B------:R-:W-:Y:S01]  /*121c0*/  F2FP.BF16.F32.PACK_AB R234, RZ, R234 ;  /* 0x000000eaffea723e */ /* 0x000fe200000010ff */
[----:B------:R-:W-:Y:S01]  /*121d0*/  FMUL R169, R169, R2 ;  /* 0x00000002a9a97220 */ /* 0x000fe20000400000 */
[----:B------:R-:W-:Y:S01]  /*121e0*/  F2FP.BF16.F32.PACK_AB R232, RZ, R232 ;  /* 0x000000e8ffe8723e */ /* 0x000fe200000010ff */
[----:B------:R-:W-:Y:S01]  /*121f0*/  @P1 STG.E.U16 desc[UR36][R6.64+0x110], R235 ;  /* 0x000110eb06001986 */ /* 0x000fe2000c101524 */
[----:B------:R-:W-:Y:S02]  /*12200*/  F2FP.BF16.F32.PACK_AB R233, RZ, R233 ;  /* 0x000000e9ffe9723e */ /* 0x000fe400000010ff */
[----:B------:R-:W-:Y:S01]  /*12210*/  ISETP.GT.AND P1, PT, R0, 0x8, P2 ;  /* 0x000000080000780c */ /* 0x000fe20001724270 */
[----:B------:R-:W-:Y:S01]  /*12220*/  @P3 STG.E.U16 desc[UR36][R6.64+0x112], R234 ;  /* 0x000112ea06003986 */ /* 0x000fe2000c101524 */
[----:B------:R-:W-:-:S02]  /*12230*/  ISETP.GT.AND P2, PT, R3, 0x98, PT ;  /* 0x000000980300780c */ /* 0x000fc40003f44270 */
[----:B------:R-:W-:Y:S01]  /*12240*/  ISETP.GT.AND P3, PT, R0, 0x8, P0 ;  /* 0x000000080000780c */ /* 0x000fe20000764270 */
[----:B------:R-:W-:Y:S01]  /*12250*/  FMUL R170, R170, R2 ;  /* 0x00000002aaaa7220 */ /* 0x000fe20000400000 */
[----:B------:R-:W-:Y:S01]  /*12260*/  ISETP.GT.AND P0, PT, R3, 0x99, PT ;  /* 0x000000990300780c */ /* 0x000fe20003f04270 */
[----:B------:R-:W-:Y:S01]  /*12270*/  @P5 STG.E.U16 desc[UR36][R4.64+0x120], R232 ;  /* 0x000120e804005986 */ /* 0x000fe2000c101524 */
[----:B------:R-:W-:-:S03]  /*12280*/  ISETP.GT.AND P5, PT, R0, RZ, P2 ;  /* 0x000000ff0000720c */ /* 0x000fc600017a4270 */
[----:B------:R-:W-:Y:S01]  /*12290*/  @P4 STG.E.U16 desc[UR36][R4.64+0x122], R233 ;  /* 0x000122e904004986 */ /* 0x000fe2000c101524 */
[----:B------:R-:W-:Y:S02]  /*122a0*/  ISETP.GT.AND P4, PT, R0, RZ, P0 ;  /* 0x000000ff0000720c */ /* 0x000fe40000784270 */
[----:B0-----:R-:W-:Y:S01]  /*122b0*/  F2FP.BF16.F32.PACK_AB R8, RZ, R147 ;  /* 0x00000093ff08723e */ /* 0x001fe200000010ff */
[----:B------:R-:W-:Y:S01]  /*122c0*/  FMUL R171, R171, R2 ;  /* 0x00000002abab7220 */ /* 0x000fe20000400000 */
[----:B------:R-:W-:Y:S01]  /*122d0*/  F2FP.BF16.F32.PACK_AB R10, RZ, R148 ;  /* 0x00000094ff0a723e */ /* 0x000fe200000010ff */
[-C--:B------:R-:W-:Y:S01]  /*122e0*/  FMUL R172, R172, R2.reuse ;  /* 0x00000002acac7220 */ /* 0x080fe20000400000 */
[----:B------:R-:W-:Y:S01]  /*122f0*/  FMUL R173, R173, R2 ;  /* 0x00000002adad7220 */ /* 0x000fe20000400000 */
[----:B------:R0:W-:Y:S01]  /*12300*/  @P1 STG.E.U16 desc[UR36][R6.64+0x120], R8 ;  /* 0x0001200806001986 */ /* 0x0001e2000c101524 */
[C---:B------:R-:W-:Y:S02]  /*12310*/  ISETP.GT.AND P1, PT, R0.reuse, 0x8, P2 ;  /* 0x000000080000780c */ /* 0x040fe40001724270 */
[----:B------:R-:W-:Y:S01]  /*12320*/  ISETP.GT.AND P2, PT, R3, 0xa0, PT ;  /* 0x000000a00300780c */ /* 0x000fe20003f44270 */
[----:B------:R1:W-:Y:S01]  /*12330*/  @P3 STG.E.U16 desc[UR36][R6.64+0x122], R10 ;  /* 0x0001220a06003986 */ /* 0x0003e2000c101524 */
[----:B------:R-:W-:-:S02]  /*12340*/  ISETP.GT.AND P3, PT, R0, 0x8, P0 ;  /* 0x000000080000780c */ /* 0x000fc40000764270 */
[----:B------:R-:W-:Y:S01]  /*12350*/  ISETP.GT.AND P0, PT, R3, 0xa1, PT ;  /* 0x000000a10300780c */ /* 0x000fe20003f04270 */
[----:B------:R-:W-:Y:S01]  /*12360*/  @P5 STG.E.U16 desc[UR36][R4.64+0x130], R236 ;  /* 0x000130ec04005986 */ /* 0x000fe2000c101524 */
[C---:B------:R-:W-:Y:S02]  /*12370*/  ISETP.GT.AND P5, PT, R0.reuse, RZ, P2 ;  /* 0x000000ff0000720c */ /* 0x040fe400017a4270 */
[----:B0-----:R-:W-:Y:S01]  /*12380*/  F2FP.BF16.F32.PACK_AB R8, RZ, R149 ;  /* 0x00000095ff08723e */ /* 0x001fe200000010ff */
[----:B------:R-:W-:Y:S01]  /*12390*/  @P4 STG.E.U16 desc[UR36][R4.64+0x132], R237 ;  /* 0x000132ed04004986 */ /* 0x000fe2000c101524 */
[----:B------:R-:W-:Y:S02]  /*123a0*/  ISETP.GT.AND P4, PT, R0, RZ, P0 ;  /* 0x000000ff0000720c */ /* 0x000fe40000784270 */
[----:B-1----:R-:W-:Y:S01]  /*123b0*/  F2FP.BF16.F32.PACK_AB R10, RZ, R150 ;  /* 0x00000096ff0a723e */ /* 0x002fe200000010ff */
[-C--:B------:R-:W-:Y:S01]  /*123c0*/  FMUL R174, R174, R2.reuse ;  /* 0x00000002aeae7220 */ /* 0x080fe20000400000 */
[----:B------:R-:W-:Y:S01]  /*123d0*/  PRMT R11, R8, 0x7610, R11 ;  /* 0x00007610080b7816 */ /* 0x000fe2000000000b */
[-C--:B------:R-:W-:Y:S01]  /*123e0*/  FMUL R175, R175, R2.reuse ;  /* 0x00000002afaf7220 */ /* 0x080fe20000400000 */
[----:B------:R-:W-:Y:S01]  /*123f0*/  F2FP.BF16.F32.PACK_AB R8, RZ, R151 ;  /* 0x00000097ff08723e */ /* 0x000fe200000010ff */
[-C--:B------:R-:W-:Y:S01]  /*12400*/  FMUL R176, R176, R2.reuse ;  /* 0x00000002b0b07220 */ /* 0x080fe20000400000 */
[----:B------:R-:W-:Y:S01]  /*12410*/  PRMT R12, R10, 0x7610, R12 ;  /* 0x000076100a0c7816 */ /* 0x000fe2000000000c */
[----:B------:R-:W-:Y:S01]  /*12420*/  FMUL R177, R177, R2 ;  /* 0x00000002b1b17220 */ /* 0x000fe20000400000 */
[----:B------:R-:W-:Y:S01]  /*12430*/  F2FP.BF16.F32.PACK_AB R10, RZ, R19 ;  /* 0x00000013ff0a723e */ /* 0x000fe200000010ff */
[----:B------:R0:W-:Y:S01]  /*12440*/  @P1 STG.E.U16 desc[UR36][R6.64+0x130], R11 ;  /* 0x0001300b06001986 */ /* 0x0001e2000c101524 */
[----:B------:R-:W-:-:S02]  /*12450*/  PRMT R13, R8, 0x7610, R13 ;  /* 0x00007610080d7816 */ /* 0x000fc4000000000d */
[----:B------:R-:W-:Y:S01]  /*12460*/  PRMT R14, R10, 0x7610, R14 ;  /* 0x000076100a0e7816 */ /* 0x000fe2000000000e */
[----:B------:R-:W-:Y:S01]  /*12470*/  @P3 STG.E.U16 desc[UR36][R6.64+0x132], R12 ;  /* 0x0001320c06003986 */ /* 0x000fe2000c101524 */
[----:B------:R-:W-:Y:S02]  /*12480*/  ISETP.GT.AND P1, PT, R0, 0x8, P2 ;  /* 0x000000080000780c */ /* 0x000fe40001724270 */
[----:B------:R-:W-:Y:S01]  /*12490*/  ISETP.GT.AND P2, PT, R3, 0xa8, PT ;  /* 0x000000a80300780c */ /* 0x000fe20003f44270 */
[-C--:B------:R-:W-:Y:S01]  /*124a0*/  FMUL R178, R178, R2.reuse ;  /* 0x00000002b2b27220 */ /* 0x080fe20000400000 */
[----:B------:R-:W-:Y:S01]  /*124b0*/  ISETP.GT.AND P3, PT, R0, 0x8, P0 ;  /* 0x000000080000780c */ /* 0x000fe20000764270 */
[----:B------:R-:W-:Y:S01]  /*124c0*/  FMUL R179, R179, R2 ;  /* 0x00000002b3b37220 */ /* 0x000fe20000400000 */
[----:B------:R-:W-:Y:S01]  /*124d0*/  ISETP.GT.AND P0, PT, R3, 0xa9, PT ;  /* 0x000000a90300780c */ /* 0x000fe20003f04270 */
[----:B------:R-:W-:Y:S01]  /*124e0*/  @P5 STG.E.U16 desc[UR36][R4.64+0x140], R13 ;  /* 0x0001400d04005986 */ /* 0x000fe2000c101524 */
[----:B------:R-:W-:-:S02]  /*124f0*/  F2FP.BF16.F32.PACK_AB R8, RZ, R18 ;  /* 0x00000012ff08723e */ /* 0x000fc400000010ff */
[C---:B------:R-:W-:Y:S01]  /*12500*/  ISETP.GT.AND P5, PT, R0.reuse, RZ, P2 ;  /* 0x000000ff0000720c */ /* 0x040fe200017a4270 */
[----:B------:R-:W-:Y:S01]  /*12510*/  @P4 STG.E.U16 desc[UR36][R4.64+0x142], R14 ;  /* 0x0001420e04004986 */ /* 0x000fe2000c101524 */
[----:B------:R-:W-:Y:S02]  /*12520*/  ISETP.GT.AND P4, PT, R0, RZ, P0 ;  /* 0x000000ff0000720c */ /* 0x000fe40000784270 */
[----:B0-----:R-:W-:Y:S01]  /*12530*/  PRMT R11, R8, 0x7610, R11 ;  /* 0x00007610080b7816 */ /* 0x001fe2000000000b */
[-C--:B------:R-:W-:Y:S01]  /*12540*/  FMUL R180, R180, R2.reuse ;  /* 0x00000002b4b47220 */ /* 0x080fe20000400000 */
[----:B------:R-:W-:Y:S01]  /*12550*/  F2FP.BF16.F32.PACK_AB R10, RZ, R17 ;  /* 0x00000011ff0a723e */ /* 0x000fe200000010ff */
[----:B------:R-:W-:Y:S01]  /*12560*/  FMUL R181, R181, R2 ;  /* 0x00000002b5b57220 */ /* 0x000fe20000400000 */
[----:B------:R-:W-:Y:S01]  /*12570*/  F2FP.BF16.F32.PACK_AB R8, RZ, R16 ;  /* 0x00000010ff08723e */ /* 0x000fe200000010ff */
[----:B------:R-:W-:Y:S01]  /*12580*/  @P1 STG.E.U16 desc[UR36][R6.64+0x140], R11 ;  /* 0x0001400b06001986 */ /* 0x000fe2000c101524 */
[----:B------:R-:W-:-:S02]  /*12590*/  F2FP.BF16.F32.PACK_AB R158, RZ, R158 ;  /* 0x0000009eff9e723e */ /* 0x000fc400000010ff */
[C---:B------:R-:W-:Y:S01]  /*125a0*/  ISETP.GT.AND P1, PT, R0.reuse, 0x8, P2 ;  /* 0x000000080000780c */ /* 0x040fe20001724270 */
[----:B------:R-:W-:Y:S01]  /*125b0*/  @P3 STG.E.U16 desc[UR36][R6.64+0x142], R10 ;  /* 0x0001420a06003986 */ /* 0x000fe2000c101524 */
[C---:B------:R-:W-:Y:S02]  /*125c0*/  ISETP.GT.AND P2, PT, R3.reuse, 0xb0, PT ;  /* 0x000000b00300780c */ /* 0x040fe40003f44270 */
[----:B------:R-:W-:Y:S01]  /*125d0*/  ISETP.GT.AND P3, PT, R0, 0x8, P0 ;  /* 0x000000080000780c */ /* 0x000fe20000764270 */
[----:B------:R-:W-:Y:S01]  /*125e0*/  FMUL R182, R182, R2 ;  /* 0x00000002b6b67220 */ /* 0x000fe20000400000 */
        /* <DEDUP_REMOVED lines=15> */
[C---:B------:R-:W-:Y:S01]  /*126e0*/  ISETP.GT.AND P3, PT, R0.reuse, 0x8, P0 ;  /* 0x000000080000780c */ /* 0x040fe20000764270 */
        /* <DEDUP_REMOVED lines=136> */
[----:B------:R-:W-:Y:S01]  /*12f70*/  @P5 STG.E.U16 desc[UR36][R4.64+0x1e0], R193 ;  /* 0x0001e0c104005986 */ /* 0x000fe2000c101524 */
[----:B------:R-:W-:-:S03]  /*12f80*/  ISETP.GT.AND P1, PT, R3, 0xf9, PT ;  /* 0x000000f90300780c */ /* 0x000fc60003f24270 */
[----:B------:R-:W-:Y:S01]  /*12f90*/  @P4 STG.E.U16 desc[UR36][R4.64+0x1e2], R194 ;  /* 0x0001e2c204004986 */ /* 0x000fe2000c101524 */
[C---:B------:R-:W-:Y:S02]  /*12fa0*/  ISETP.GT.AND P4, PT, R0.reuse, RZ, P3 ;  /* 0x000000ff0000720c */ /* 0x040fe40001f84270 */
[----:B------:R-:W-:Y:S01]  /*12fb0*/  F2FP.BF16.F32.PACK_AB R195, RZ, R195 ;  /* 0x000000c3ffc3723e */ /* 0x000fe200000010ff */
[-C--:B------:R-:W-:Y:S01]  /*12fc0*/  FMUL R33, R33, R2.reuse ;  /* 0x0000000221217220 */ /* 0x080fe20000400000 */
[----:B------:R-:W-:Y:S01]  /*12fd0*/  ISETP.GT.AND P5, PT, R0, RZ, P1 ;  /* 0x000000ff0000720c */ /* 0x000fe20000fa4270 */
[----:B------:R-:W-:Y:S01]  /*12fe0*/  FMUL R34, R34, R2 ;  /* 0x0000000222227220 */ /* 0x000fe20000400000 */
[----:B------:R-:W-:Y:S01]  /*12ff0*/  F2FP.BF16.F32.PACK_AB R196, RZ, R196 ;  /* 0x000000c4ffc4723e */ /* 0x000fe200000010ff */
[----:B------:R-:W-:Y:S01]  /*13000*/  @P2 STG.E.U16 desc[UR36][R6.64+0x1e0], R195 ;  /* 0x0001e0c306002986 */ /* 0x000fe2000c101524 */
[----:B------:R-:W-:Y:S02]  /*13010*/  F2FP.BF16.F32.PACK_AB R197, RZ, R197 ;  /* 0x000000c5ffc5723e */ /* 0x000fe400000010ff */
[----:B------:R-:W-:Y:S01]  /*13020*/  ISETP.GT.AND P3, PT, R0, 0x8, P3 ;  /* 0x000000080000780c */ /* 0x000fe20001f64270 */
[-C--:B------:R-:W-:Y:S01]  /*13030*/  FMUL R35, R35, R2.reuse ;  /* 0x0000000223237220 */ /* 0x080fe20000400000 */
[----:B------:R-:W-:Y:S01]  /*13040*/  ISETP.GT.AND P2, PT, R3, 0x100, PT ;  /* 0x000001000300780c */ /* 0x000fe20003f44270 */
[-C--:B------:R-:W-:Y:S01]  /*13050*/  FMUL R36, R36, R2.reuse ;  /* 0x0000000224247220 */ /* 0x080fe20000400000 */
[----:B------:R-:W-:Y:S01]  /*13060*/  ISETP.GT.AND P1, PT, R0, 0x8, P1 ;  /* 0x000000080000780c */ /* 0x000fe20000f24270 */
[----:B---3--:R-:W-:Y:S01]  /*13070*/  FMUL R9, R9, R2 ;  /* 0x0000000209097220 */ /* 0x008fe20000400000 */
[----:B------:R-:W-:Y:S01]  /*13080*/  F2FP.BF16.F32.PACK_AB R198, RZ, R198 ;  /* 0x000000c6ffc6723e */ /* 0x000fe200000010ff */
[----:B------:R-:W-:Y:S01]  /*13090*/  @P0 STG.E.U16 desc[UR36][R6.64+0x1e2], R196 ;  /* 0x0001e2c406000986 */ /* 0x000fe2000c101524 */
[----:B------:R-:W-:-:S03]  /*130a0*/  ISETP.GT.AND P0, PT, R3, 0x101, PT ;  /* 0x000001010300780c */ /* 0x000fc60003f04270 */
[----:B------:R-:W-:Y:S01]  /*130b0*/  @P4 STG.E.U16 desc[UR36][R4.64+0x1f0], R197 ;  /* 0x0001f0c504004986 */ /* 0x000fe2000c101524 */
[C---:B------:R-:W-:Y:S02]  /*130c0*/  ISETP.GT.AND P4, PT, R0.reuse, RZ, P2 ;  /* 0x000000ff0000720c */ /* 0x040fe40001784270 */
[----:B------:R-:W-:Y:S01]  /*130d0*/  F2FP.BF16.F32.PACK_AB R9, RZ, R9 ;  /* 0x00000009ff09723e */ /* 0x000fe200000010ff */
[----:B------:R-:W-:Y:S01]  /*130e0*/  @P5 STG.E.U16 desc[UR36][R4.64+0x1f2], R198 ;  /* 0x0001f2c604005986 */ /* 0x000fe2000c101524 */
[----:B------:R-:W-:Y:S02]  /*130f0*/  F2FP.BF16.F32.PACK_AB R199, RZ, R199 ;  /* 0x000000c7ffc7723e */ /* 0x000fe400000010ff */
[C---:B------:R-:W-:Y:S01]  /*13100*/  ISETP.GT.AND P5, PT, R0.reuse, RZ, P0 ;  /* 0x000000ff0000720c */ /* 0x040fe200007a4270 */
[----:B------:R-:W-:Y:S01]  /*13110*/  @P3 STG.E.U16 desc[UR36][R6.64+0x1f0], R9 ;  /* 0x0001f00906003986 */ /* 0x000fe2000c101524 */
[----:B------:R-:W-:Y:S02]  /*13120*/  F2FP.BF16.F32.PACK_AB R24, RZ, R24 ;  /* 0x00000018ff18723e */ /* 0x000fe400000010ff */
[----:B------:R-:W-:Y:S01]  /*13130*/  ISETP.GT.AND P2, PT, R0, 0x8, P2 ;  /* 0x000000080000780c */ /* 0x000fe20001744270 */
[----:B------:R-:W-:Y:S01]  /*13140*/  @P1 STG.E.U16 desc[UR36][R6.64+0x1f2], R199 ;  /* 0x0001f2c706001986 */ /* 0x000fe2000c101524 */
[----:B------:R-:W-:-:S02]  /*13150*/  ISETP.GT.AND P1, PT, R3, 0x108, PT ;  /* 0x000001080300780c */ /* 0x000fc40003f24270 */
[----:B------:R-:W-:Y:S01]  /*13160*/  F2FP.BF16.F32.PACK_AB R25, RZ, R25 ;  /* 0x00000019ff19723e */ /* 0x000fe200000010ff */
[----:B------:R-:W-:Y:S01]  /*13170*/  @P4 STG.E.U16 desc[UR36][R4.64+0x200], R24 ;  /* 0x0002001804004986 */ /* 0x000fe2000c101524 */
[C---:B------:R-:W-:Y:S02]  /*13180*/  ISETP.GT.AND P3, PT, R0.reuse, 0x8, P0 ;  /* 0x000000080000780c */ /* 0x040fe40000764270 */
[----:B------:R-:W-:Y:S01]  /*13190*/  ISETP.GT.AND P0, PT, R3, 0x109, PT ;  /* 0x000001090300780c */ /* 0x000fe20003f04270 */
[----:B------:R-:W-:Y:S01]  /*131a0*/  FMUL R37, R37, R2 ;  /* 0x0000000225257220 */ /* 0x000fe20000400000 */
[C---:B------:R-:W-:Y:S01]  /*131b0*/  ISETP.GT.AND P4, PT, R0.reuse, RZ, P1 ;  /* 0x000000ff0000720c */ /* 0x040fe20000f84270 */
[----:B------:R-:W-:Y:S01]  /*131c0*/  @P5 STG.E.U16 desc[UR36][R4.64+0x202], R25 ;  /* 0x0002021904005986 */ /* 0x000fe2000c101524 */
[----:B------:R-:W-:Y:S02]  /*131d0*/  F2FP.BF16.F32.PACK_AB R26, RZ, R26 ;  /* 0x0000001aff1a723e */ /* 0x000fe400000010ff */
[----:B------:R-:W-:Y:S01]  /*131e0*/  ISETP.GT.AND P5, PT, R0, RZ, P0 ;  /* 0x000000ff0000720c */ /* 0x000fe200007a4270 */
[----:B------:R-:W-:Y:S01]  /*131f0*/  FMUL R38, R38, R2 ;  /* 0x0000000226267220 */ /* 0x000fe20000400000 */
[----:B------:R-:W-:Y:S01]  /*13200*/  F2FP.BF16.F32.PACK_AB R27, RZ, R27 ;  /* 0x0000001bff1b723e */ /* 0x000fe200000010ff */
[----:B------:R-:W-:Y:S01]  /*13210*/  @P2 STG.E.U16 desc[UR36][R6.64+0x200], R26 ;  /* 0x0002001a06002986 */ /* 0x000fe2000c101524 */
[----:B------:R-:W-:-:S02]  /*13220*/  F2FP.BF16.F32.PACK_AB R28, RZ, R28 ;  /* 0x0000001cff1c723e */ /* 0x000fc400000010ff */
[C---:B------:R-:W-:Y:S01]  /*13230*/  ISETP.GT.AND P2, PT, R0.reuse, 0x8, P1 ;  /* 0x000000080000780c */ /* 0x040fe20000f44270 */
[----:B------:R-:W-:Y:S01]  /*13240*/  FMUL R39, R39, R2 ;  /* 0x0000000227277220 */ /* 0x000fe20000400000 */
[C---:B------:R-:W-:Y:S01]  /*13250*/  ISETP.GT.AND P1, PT, R3.reuse, 0x110, PT ;  /* 0x000001100300780c */ /* 0x040fe20003f24270 */
[----:B------:R-:W-:Y:S01]  /*13260*/  @P3 STG.E.U16 desc[UR36][R6.64+0x202], R27 ;  /* 0x0002021b06003986 */ /* 0x000fe2000c101524 */
[----:B------:R-:W-:Y:S02]  /*13270*/  F2FP.BF16.F32.PACK_AB R29, RZ, R29 ;  /* 0x0000001dff1d723e */ /* 0x000fe400000010ff */
[C---:B------:R-:W-:Y:S01]  /*13280*/  ISETP.GT.AND P3, PT, R0.reuse, 0x8, P0 ;  /* 0x000000080000780c */ /* 0x040fe20000764270 */
[----:B------:R-:W-:Y:S01]  /*13290*/  @P4 STG.E.U16 desc[UR36][R4.64+0x210], R28 ;  /* 0x0002101c04004986 */ /* 0x000fe2000c101524 */
[----:B------:R-:W-:Y:S02]  /*132a0*/  ISETP.GT.AND P0, PT, R3, 0x111, PT ;  /* 0x000001110300780c */ /* 0x000fe40003f04270 */
[----:B------:R-:W-:Y:S01]  /*132b0*/  ISETP.GT.AND P4, PT, R0, RZ, P1 ;  /* 0x000000ff0000720c */ /* 0x000fe20000f84270 */
[----:B------:R-:W-:Y:S01]  /*132c0*/  @P5 STG.E.U16 desc[UR36][R4.64+0x212], R29 ;  /* 0x0002121d04005986 */ /* 0x000fe2000c101524 */
[----:B------:R-:W-:-:S02]  /*132d0*/  F2FP.BF16.F32.PACK_AB R30, RZ, R30 ;  /* 0x0000001eff1e723e */ /* 0x000fc400000010ff */
[----:B------:R-:W-:Y:S01]  /*132e0*/  ISETP.GT.AND P5, PT, R0, RZ, P0 ;  /* 0x000000ff0000720c */ /* 0x000fe200007a4270 */
[----:B------:R-:W-:Y:S01]  /*132f0*/  FMUL R40, R40, R2 ;  /* 0x0000000228287220 */ /* 0x000fe20000400000 */
[----:B------:R-:W-:Y:S01]  /*13300*/  F2FP.BF16.F32.PACK_AB R31, RZ, R31 ;  /* 0x0000001fff1f723e */ /* 0x000fe200000010ff */
[----:B------:R-:W-:Y:S01]  /*13310*/  @P2 STG.E.U16 desc[UR36][R6.64+0x210], R30 ;  /* 0x0002101e06002986 */ /* 0x000fe2000c101524 */
[----:B------:R-:W-:Y:S02]  /*13320*/  F2FP.BF16.F32.PACK_AB R32, RZ, R32 ;  /* 0x00000020ff20723e */ /* 0x000fe400000010ff */
[----:B------:R-:W-:Y:S01]  /*13330*/  ISETP.GT.AND P2, PT, R0, 0x8, P1 ;  /* 0x000000080000780c */ /* 0x000fe20000f44270 */
[----:B------:R-:W-:Y:S01]  /*13340*/  FMUL R41, R41, R2 ;  /* 0x0000000229297220 */ /* 0x000fe20000400000 */
[----:B------:R-:W-:Y:S01]  /*13350*/  ISETP.GT.AND P1, PT, R3, 0x118, PT ;  /* 0x000001180300780c */ /* 0x000fe20003f24270 */
[----:B------:R-:W-:Y:S01]  /*13360*/  @P3 STG.E.U16 desc[UR36][R6.64+0x212], R31 ;  /* 0x0002121f06003986 */ /* 0x000fe2000c101524 */
[----:B------:R-:W-:-:S02]  /*13370*/  F2FP.BF16.F32.PACK_AB R33, RZ, R33 ;  /* 0x00000021ff21723e */ /* 0x000fc400000010ff */
[C---:B------:R-:W-:Y:S01]  /*13380*/  ISETP.GT.AND P3, PT, R0.reuse, 0x8, P0 ;  /* 0x000000080000780c */ /* 0x040fe20000764270 */
[----:B------:R-:W-:Y:S01]  /*13390*/  @P4 STG.E.U16 desc[UR36][R4.64+0x220], R32 ;  /* 0x0002202004004986 */ /* 0x000fe2000c101524 */
[----:B------:R-:W-:Y:S02]  /*133a0*/  ISETP.GT.AND P0, PT, R3, 0x119, PT ;  /* 0x000001190300780c */ /* 0x000fe40003f04270 */
        /* <DEDUP_REMOVED lines=50> */
[----:B------:R-:W-:Y:S01]  /*136d0*/  F2FP.BF16.F32.PACK_AB R46, RZ, R46 ;  /* 0x0000002eff2e723e */ /* 0x000fe200000010ff */
[-C--:B------:R-:W-:Y:S01]  /*136e0*/  FMUL R48, R48, R2.reuse ;  /* 0x0000000230307220 */ /* 0x080fe20000400000 */
[----:B------:R-:W-:Y:S01]  /*136f0*/  ISETP.GT.AND P5, PT, R0, RZ, P0 ;  /* 0x000000ff0000720c */ /* 0x000fe200007a4270 */
[----:B------:R-:W-:Y:S01]  /*13700*/  FMUL R49, R49, R2 ;  /* 0x0000000231317220 */ /* 0x000fe20000400000 */
[----:B------:R-:W-:Y:S01]  /*13710*/  F2FP.BF16.F32.PACK_AB R47, RZ, R47 ;  /* 0x0000002fff2f723e */ /* 0x000fe200000010ff */
[----:B------:R-:W-:Y:S01]  /*13720*/  @P2 STG.E.U16 desc[UR36][R6.64+0x250], R46 ;  /* 0x0002502e06002986 */ /* 0x000fe2000c101524 */
[----:B------:R-:W-:-:S02]  /*13730*/  F2FP.BF16.F32.PACK_AB R48, RZ, R48 ;  /* 0x00000030ff30723e */ /* 0x000fc400000010ff */
[----:B------:R-:W-:Y:S01]  /*13740*/  ISETP.GT.AND P2, PT, R0, 0x8, P1 ;  /* 0x000000080000780c */ /* 0x000fe20000f44270 */
[-C--:B------:R-:W-:Y:S01]  /*13750*/  FMUL R50, R50, R2.reuse ;  /* 0x0000000232327220 */ /* 0x080fe20000400000 */
[C---:B------:R-:W-:Y:S01]  /*13760*/  ISETP.GT.AND P1, PT, R3.reuse, 0x138, PT ;  /* 0x000001380300780c */ /* 0x040fe20003f24270 */
[----:B------:R-:W-:Y:S01]  /*13770*/  @P3 STG.E.U16 desc[UR36][R6.64+0x252], R47 ;  /* 0x0002522f06003986 */ /* 0x000fe2000c101524 */
[----:B------:R-:W-:Y:S02]  /*13780*/  F2FP.BF16.F32.PACK_AB R49, RZ, R49 ;  /* 0x00000031ff31723e */ /* 0x000fe400000010ff */
[C---:B------:R-:W-:Y:S01]  /*13790*/  ISETP.GT.AND P3, PT, R0.reuse, 0x8, P0 ;  /* 0x000000080000780c */ /* 0x040fe20000764270 */
[----:B------:R-:W-:Y:S01]  /*137a0*/  @P4 STG.E.U16 desc[UR36][R4.64+0x260], R48 ;  /* 0x0002603004004986 */ /* 0x000fe2000c101524 */
[----:B------:R-:W-:Y:S02]  /*137b0*/  ISETP.GT.AND P0, PT, R3, 0x139, PT ;  /* 0x000001390300780c */ /* 0x000fe40003f04270 */
[----:B------:R-:W-:Y:S01]  /*137c0*/  ISETP.GT.AND P4, PT, R0, RZ, P1 ;  /* 0x000000ff0000720c */ /* 0x000fe20000f84270 */
[----:B------:R-:W-:Y:S01]  /*137d0*/  FMUL R51, R51, R2 ;  /* 0x0000000233337220 */ /* 0x000fe20000400000 */
        /* <DEDUP_REMOVED lines=63> */
[----:B------:R-:W-:Y:S01]  /*13bd0*/  FMUL R66, R66, R2 ;  /* 0x0000000242427220 */ /* 0x000fe20000400000 */
[C---:B------:R-:W-:Y:S01]  /*13be0*/  ISETP.GT.AND P1, PT, R3.reuse, 0x158, PT ;  /* 0x000001580300780c */ /* 0x040fe20003f24270 */
[----:B------:R-:W-:Y:S01]  /*13bf0*/  @P3 STG.E.U16 desc[UR36][R6.64+0x292], R63 ;  /* 0x0002923f06003986 */ /* 0x000fe2000c101524 */
[----:B------:R-:W-:Y:S02]  /*13c00*/  F2FP.BF16.F32.PACK_AB R65, RZ, R65 ;  /* 0x00000041ff41723e */ /* 0x000fe400000010ff */
[----:B------:R-:W-:Y:S01]  /*13c10*/  ISETP.GT.AND P3, PT, R0, 0x8, P0 ;  /* 0x000000080000780c */ /* 0x000fe20000764270 */
[----:B------:R-:W2:Y:S01]  /*13c20*/  LDL.LU R146, [R1+0x230] ;  /* 0x0002300001927983 */ /* 0x000ea20000300800 */
[----:B------:R-:W-:-:S03]  /*13c30*/  ISETP.GT.AND P0, PT, R3, 0x159, PT ;  /* 0x000001590300780c */ /* 0x000fc60003f04270 */
[----:B------:R-:W-:Y:S01]  /*13c40*/  @P4 STG.E.U16 desc[UR36][R4.64+0x2a0], R64 ;  /* 0x0002a04004004986 */ /* 0x000fe2000c101524 */
[----:B------:R-:W-:Y:S01]  /*13c50*/  ISETP.GT.AND P4, PT, R0, RZ, P1 ;  /* 0x000000ff0000720c */ /* 0x000fe20000f84270 */
[----:B------:R-:W-:Y:S02]  /*13c60*/  FMUL R67, R67, R2 ;  /* 0x0000000243437220 */ /* 0x000fe40000400000 */
[----:B------:R-:W3:Y:S01]  /*13c70*/  LDL.LU R147, [R1+0x22c] ;  /* 0x00022c0001937983 */ /* 0x000ee20000300800 */
[----:B------:R-:W-:Y:S01]  /*13c80*/  F2FP.BF16.F32.PACK_AB R66, RZ, R66 ;  /* 0x00000042ff42723e */ /* 0x000fe200000010ff */
[-C--:B------:R-:W-:Y:S02]  /*13c90*/  FMUL R68, R68, R2.reuse ;  /* 0x0000000244447220 */ /* 0x080fe40000400000 */
[----:B------:R-:W3:Y:S04]  /*13ca0*/  LDL.LU R148, [R1+0x228] ;  /* 0x0002280001947983 */ /* 0x000ee80000300800 */
[----:B------:R-:W3:Y:S04]  /*13cb0*/  LDL.LU R149, [R1+0x224] ;  /* 0x0002240001957983 */ /* 0x000ee80000300800 */
[----:B------:R-:W-:Y:S01]  /*13cc0*/  @P5 STG.E.U16 desc[UR36][R4.64+0x2a2], R65 ;  /* 0x0002a24104005986 */ /* 0x000fe2000c101524 */
[----:B------:R-:W-:Y:S01]  /*13cd0*/  ISETP.GT.AND P5, PT, R0, RZ, P0 ;  /* 0x000000ff0000720c */ /* 0x000fe200007a4270 */
[----:B------:R-:W-:Y:S01]  /*13ce0*/  FMUL R69, R69, R2 ;  /* 0x0000000245457220 */ /* 0x000fe20000400000 */
[----:B------:R-:W-:Y:S01]  /*13cf0*/  F2FP.BF16.F32.PACK_AB R67, RZ, R67 ;  /* 0x00000043ff43723e */ /* 0x000fe200000010ff */
[----:B------:R-:W3:Y:S01]  /*13d00*/  LDL.LU R150, [R1+0x220] ;  /* 0x0002200001967983 */ /* 0x000ee20000300800 */
[----:B------:R-:W-:-:S03]  /*13d10*/  F2FP.BF16.F32.PACK_AB R68, RZ, R68 ;  /* 0x00000044ff44723e */ /* 0x000fc600000010ff */
[----:B------:R-:W-:Y:S01]  /*13d20*/  @P2 STG.E.U16 desc[UR36][R6.64+0x2a0], R66 ;  /* 0x0002a04206002986 */ /* 0x000fe2000c101524 */
[----:B------:R-:W-:Y:S02]  /*13d30*/  ISETP.GT.AND P2, PT, R0, 0x8, P1 ;  /* 0x000000080000780c */ /* 0x000fe40000f44270 */
[C---:B------:R-:W-:Y:S01]  /*13d40*/  ISETP.GT.AND P1, PT, R3.reuse, 0x160, PT ;  /* 0x000001600300780c */ /* 0x040fe20003f24270 */
[----:B------:R-:W3:Y:S01]  /*13d50*/  LDL.LU R151, [R1+0x21c] ;  /* 0x00021c0001977983 */ /* 0x000ee20000300800 */
[----:B------:R-:W-:Y:S01]  /*13d60*/  F2FP.BF16.F32.PACK_AB R69, RZ, R69 ;  /* 0x00000045ff45723e */ /* 0x000fe200000010ff */
[-C--:B------:R-:W-:Y:S02]  /*13d70*/  FMUL R70, R70, R2.reuse ;  /* 0x0000000246467220 */ /* 0x080fe40000400000 */
[----:B------:R-:W-:Y:S01]  /*13d80*/  @P3 STG.E.U16 desc[UR36][R6.64+0x2a2], R67 ;  /* 0x0002a24306003986 */ /* 0x000fe2000c101524 */
[C---:B------:R-:W-:Y:S02]  /*13d90*/  ISETP.GT.AND P3, PT, R0.reuse, 0x8, P0 ;  /* 0x000000080000780c */ /* 0x040fe40000764270 */
[----:B------:R-:W-:Y:S01]  /*13da0*/  ISETP.GT.AND P0, PT, R3, 0x161, PT ;  /* 0x000001610300780c */ /* 0x000fe20003f04270 */
[----:B------:R-:W-:Y:S01]  /*13db0*/  @P4 STG.E.U16 desc[UR36][R4.64+0x2b0], R68 ;  /* 0x0002b04404004986 */ /* 0x000fe2000c101524 */
[----:B------:R-:W-:Y:S01]  /*13dc0*/  ISETP.GT.AND P4, PT, R0, RZ, P1 ;  /* 0x000000ff0000720c */ /* 0x000fe20000f84270 */
[----:B------:R-:W-:Y:S01]  /*13dd0*/  FMUL R71, R71, R2 ;  /* 0x0000000247477220 */ /* 0x000fe20000400000 */
[----:B------:R-:W-:Y:S01]  /*13de0*/  F2FP.BF16.F32.PACK_AB R70, RZ, R70 ;  /* 0x00000046ff46723e */ /* 0x000fe200000010ff */
[----:B------:R-:W-:Y:S01]  /*13df0*/  @P5 STG.E.U16 desc[UR36][R4.64+0x2b2], R69 ;  /* 0x0002b24504005986 */ /* 0x000fe2000c101524 */
        /* <DEDUP_REMOVED lines=25> */
[----:B------:R0:W5:Y:S01]  /*13f90*/  LDL.LU R19, [R1+0x218] ;  /* 0x0002180001137983 */ /* 0x0001620000300800 */
[C---:B------:R-:W-:Y:S01]  /*13fa0*/  ISETP.GT.AND P1, PT, R3.reuse, 0x170, PT ;  /* 0x000001700300780c */ /* 0x040fe20003f24270 */
[-C--:B------:R-:W-:Y:S01]  /*13fb0*/  FMUL R78, R78, R2.reuse ;  /* 0x000000024e4e7220 */ /* 0x080fe20000400000 */
[----:B------:R-:W-:Y:S01]  /*13fc0*/  F2FP.BF16.F32.PACK_AB R77, RZ, R77 ;  /* 0x0000004dff4d723e */ /* 0x000fe200000010ff */
[----:B------:R-:W-:Y:S01]  /*13fd0*/  @P3 STG.E.U16 desc[UR36][R6.64+0x2c2], R75 ;  /* 0x0002c24b06003986 */ /* 0x000fe2000c101524 */
[----:B------:R-:W-:Y:S02]  /*13fe0*/  ISETP.GT.AND P3, PT, R0, 0x8, P0 ;  /* 0x000000080000780c */ /* 0x000fe40000764270 */
[----:B------:R-:W-:Y:S01]  /*13ff0*/  ISETP.GT.AND P0, PT, R3, 0x171, PT ;  /* 0x000001710300780c */ /* 0x000fe20003f04270 */
[----:B------:R0:W5:Y:S01]  /*14000*/  LDL.LU R18, [R1+0x214] ;  /* 0x0002140001127983 */ /* 0x0001620000300800 */
[----:B------:R-:W-:-:S03]  /*14010*/  FMUL R79, R79, R2 ;  /* 0x000000024f4f7220 */ /* 0x000fc60000400000 */
[----:B------:R-:W-:Y:S01]  /*14020*/  @P4 STG.E.U16 desc[UR36][R4.64+0x2d0], R76 ;  /* 0x0002d04c04004986 */ /* 0x000fe2000c101524 */
[----:B------:R-:W-:-:S03]  /*14030*/  ISETP.GT.AND P4, PT, R0, RZ, P1 ;  /* 0x000000ff0000720c */ /* 0x000fc60000f84270 */
[----:B------:R0:W5:Y:S01]  /*14040*/  LDL.LU R17, [R1+0x210] ;  /* 0x0002100001117983 */ /* 0x0001620000300800 */
[----:B------:R-:W-:Y:S01]  /*14050*/  F2FP.BF16.F32.PACK_AB R78, RZ, R78 ;  /* 0x0000004eff4e723e */ /* 0x000fe200000010ff */
[-C--:B------:R-:W-:Y:S02]  /*14060*/  FMUL R80, R80, R2.reuse ;  /* 0x0000000250507220 */ /* 0x080fe40000400000 */
[----:B------:R0:W5:Y:S04]  /*14070*/  LDL.LU R16, [R1+0x20c] ;  /* 0x00020c0001107983 */ /* 0x0001680000300800 */
[----:B------:R-:W-:Y:S01]  /*14080*/  @P5 STG.E.U16 desc[UR36][R4.64+0x2d2], R77 ;  /* 0x0002d24d04005986 */ /* 0x000fe2000c101524 */
[----:B------:R-:W-:Y:S01]  /*14090*/  ISETP.GT.AND P5, PT, R0, RZ, P0 ;  /* 0x000000ff0000720c */ /* 0x000fe200007a4270 */
[----:B------:R-:W-:Y:S01]  /*140a0*/  FMUL R81, R81, R2 ;  /* 0x0000000251517220 */ /* 0x000fe20000400000 */
[----:B------:R-:W-:Y:S01]  /*140b0*/  F2FP.BF16.F32.PACK_AB R79, RZ, R79 ;  /* 0x0000004fff4f723e */ /* 0x000fe200000010ff */
[----:B------:R-:W-:Y:S01]  /*140c0*/  @P2 STG.E.U16 desc[UR36][R6.64+0x2d0], R78 ;  /* 0x0002d04e06002986 */ /* 0x000fe2000c101524 */
[----:B------:R-:W-:-:S02]  /*140d0*/  F2FP.BF16.F32.PACK_AB R80, RZ, R80 ;  /* 0x00000050ff50723e */ /* 0x000fc400000010ff */
[----:B------:R-:W-:Y:S02]  /*140e0*/  ISETP.GT.AND P2, PT, R0, 0x8, P1 ;  /* 0x000000080000780c */ /* 0x000fe40000f44270 */
[C---:B------:R-:W-:Y:S01]  /*140f0*/  ISETP.GT.AND P1, PT, R3.reuse, 0x178, PT ;  /* 0x000001780300780c */ /* 0x040fe20003f24270 */
[----:B------:R-:W-:Y:S01]  /*14100*/  @P3 STG.E.U16 desc[UR36][R6.64+0x2d2], R79 ;  /* 0x0002d24f06003986 */ /* 0x000fe2000c101524 */
[----:B------:R-:W-:Y:S01]  /*14110*/  F2FP.BF16.F32.PACK_AB R81, RZ, R81 ;  /* 0x00000051ff51723e */ /* 0x000fe200000010ff */
[-C--:B------:R-:W-:Y:S01]  /*14120*/  FMUL R82, R82, R2.reuse ;  /* 0x0000000252527220 */ /* 0x080fe20000400000 */
        /* <DEDUP_REMOVED lines=229> */
[C---:B------:R-:W-:Y:S02]  /*14f80*/  ISETP.GT.AND P2, PT, R0.reuse, 0x8, P1 ;  /* 0x000000080000780c */ /* 0x040fe40000f44270 */
[C---:B------:R-:W-:Y:S01]  /*14f90*/  ISETP.GT.AND P1, PT, R3.reuse, 0x1e0, PT ;  /* 0x000001e00300780c */ /* 0x040fe20003f24270 */
[----:B------:R-:W-:Y:S01]  /*14fa0*/  @P3 STG.E.U16 desc[UR36][R6.64+0x3a2], R131 ;  /* 0x0003a28306003986 */ /* 0x000fe2000c101524 */
[----:B------:R-:W-:Y:S02]  /*14fb0*/  F2FP.BF16.F32.PACK_AB R133, RZ, R133 ;  /* 0x00000085ff85723e */ /* 0x000fe400000010ff */
[----:B------:R-:W-:Y:S01]  /*14fc0*/  ISETP.GT.AND P3, PT, R0, 0x8, P0 ;  /* 0x000000080000780c */ /* 0x000fe20000764270 */
[----:B------:R-:W-:Y:S01]  /*14fd0*/  @P4 STG.E.U16 desc[UR36][R4.64+0x3b0], R132 ;  /* 0x0003b08404004986 */ /* 0x000fe2000c101524 */
[----:B------:R-:W-:Y:S01]  /*14fe0*/  ISETP.GT.AND P0, PT, R3, 0x1e1, PT ;  /* 0x000001e10300780c */ /* 0x000fe20003f04270 */
[-C--:B------:R-:W-:Y:S01]  /*14ff0*/  FMUL R134, R134, R2.reuse ;  /* 0x0000000286867220 */ /* 0x080fe20000400000 */
[----:B------:R-:W-:Y:S01]  /*15000*/  ISETP.GT.AND P4, PT, R0, RZ, P1 ;  /* 0x000000ff0000720c */ /* 0x000fe20000f84270 */
[-C--:B------:R-:W-:Y:S01]  /*15010*/  FMUL R135, R135, R2.reuse ;  /* 0x0000000287877220 */ /* 0x080fe20000400000 */
[----:B------:R-:W-:Y:S01]  /*15020*/  @P5 STG.E.U16 desc[UR36][R4.64+0x3b2], R133 ;  /* 0x0003b28504005986 */ /* 0x000fe2000c101524 */
[-C--:B------:R-:W-:Y:S01]  /*15030*/  FMUL R136, R136, R2.reuse ;  /* 0x0000000288887220 */ /* 0x080fe20000400000 */
[----:B------:R-:W-:Y:S01]  /*15040*/  ISETP.GT.AND P5, PT, R0, RZ, P0 ;  /* 0x000000ff0000720c */ /* 0x000fe200007a4270 */
[----:B------:R-:W-:Y:S01]  /*15050*/  FMUL R137, R137, R2 ;  /* 0x0000000289897220 */ /* 0x000fe20000400000 */
[----:B------:R-:W-:-:S02]  /*15060*/  F2FP.BF16.F32.PACK_AB R134, RZ, R134 ;  /* 0x00000086ff86723e */ /* 0x000fc400000010ff */
[----:B------:R-:W-:Y:S02]  /*15070*/  F2FP.BF16.F32.PACK_AB R135, RZ, R135 ;  /* 0x00000087ff87723e */ /* 0x000fe400000010ff */
[----:B------:R-:W-:Y:S01]  /*15080*/  F2FP.BF16.F32.PACK_AB R136, RZ, R136 ;  /* 0x00000088ff88723e */ /* 0x000fe200000010ff */
[----:B------:R-:W-:Y:S01]  /*15090*/  @P2 STG.E.U16 desc[UR36][R6.64+0x3b0], R134 ;  /* 0x0003b08606002986 */ /* 0x000fe2000c101524 */
[----:B------:R-:W-:-:S03]  /*150a0*/  F2FP.BF16.F32.PACK_AB R137, RZ, R137 ;  /* 0x00000089ff89723e */ /* 0x000fc600000010ff */
[----:B------:R-:W-:Y:S01]  /*150b0*/  @P3 STG.E.U16 desc[UR36][R6.64+0x3b2], R135 ;  /* 0x0003b28706003986 */ /* 0x000fe2000c101524 */
[----:B------:R-:W-:-:S03]  /*150c0*/  ISETP.GT.AND P1, PT, R0, 0x8, P1 ;  /* 0x000000080000780c */ /* 0x000fc60000f24270 */
[----:B------:R-:W-:Y:S01]  /*150d0*/  @P4 STG.E.U16 desc[UR36][R4.64+0x3c0], R136 ;  /* 0x0003c08804004986 */ /* 0x000fe2000c101524 */
[----:B------:R-:W-:Y:S02]  /*150e0*/  ISETP.GT.AND P4, PT, R3, 0x1e8, PT ;  /* 0x000001e80300780c */ /* 0x000fe40003f84270 */
[C---:B------:R-:W-:Y:S01]  /*150f0*/  ISETP.GT.AND P2, PT, R0.reuse, 0x8, P0 ;  /* 0x000000080000780c */ /* 0x040fe20000744270 */
[----:B------:R-:W-:Y:S01]  /*15100*/  @P5 STG.E.U16 desc[UR36][R4.64+0x3c2], R137 ;  /* 0x0003c28904005986 */ /* 0x000fe2000c101524 */
[----:B------:R-:W-:Y:S01]  /*15110*/  ISETP.GT.AND P5, PT, R0, RZ, P4 ;  /* 0x000000ff0000720c */ /* 0x000fe200027a4270 */
[-C--:B------:R-:W-:Y:S01]  /*15120*/  FMUL R138, R138, R2.reuse ;  /* 0x000000028a8a7220 */ /* 0x080fe20000400000 */
[-C--:B------:R-:W-:Y:S01]  /*15130*/  FMUL R139, R139, R2.reuse ;  /* 0x000000028b8b7220 */ /* 0x080fe20000400000 */
[----:B------:R-:W-:Y:S01]  /*15140*/  FMUL R140, R140, R2 ;  /* 0x000000028c8c7220 */ /* 0x000fe20000400000 */
[----:B------:R-:W-:Y:S02]  /*15150*/  ISETP.GT.AND P0, PT, R3, 0x1e9, PT ;  /* 0x000001e90300780c */ /* 0x000fe40003f04270 */
[----:B------:R-:W-:-:S02]  /*15160*/  F2FP.BF16.F32.PACK_AB R138, RZ, R138 ;  /* 0x0000008aff8a723e */ /* 0x000fc400000010ff */
[----:B------:R-:W-:Y:S02]  /*15170*/  F2FP.BF16.F32.PACK_AB R139, RZ, R139 ;  /* 0x0000008bff8b723e */ /* 0x000fe400000010ff */
[----:B------:R-:W-:Y:S02]  /*15180*/  F2FP.BF16.F32.PACK_AB R140, RZ, R140 ;  /* 0x0000008cff8c723e */ /* 0x000fe400000010ff */
[C---:B------:R-:W-:Y:S01]  /*15190*/  ISETP.GT.AND P3, PT, R0.reuse, RZ, P0 ;  /* 0x000000ff0000720c */ /* 0x040fe20000764270 */
[----:B------:R-:W-:Y:S01]  /*151a0*/  @P1 STG.E.U16 desc[UR36][R6.64+0x3c0], R138 ;  /* 0x0003c08a06001986 */ /* 0x000fe2000c101524 */
[-C--:B------:R-:W-:Y:S01]  /*151b0*/  FMUL R141, R141, R2.reuse ;  /* 0x000000028d8d7220 */ /* 0x080fe20000400000 */
[----:B------:R-:W-:Y:S02]  /*151c0*/  ISETP.GT.AND P4, PT, R0, 0x8, P4 ;  /* 0x000000080000780c */ /* 0x000fe40002784270 */
[----:B------:R-:W-:Y:S01]  /*151d0*/  @P2 STG.E.U16 desc[UR36][R6.64+0x3c2], R139 ;  /* 0x0003c28b06002986 */ /* 0x000fe2000c101524 */
[----:B------:R-:W-:-:S03]  /*151e0*/  FMUL R142, R142, R2 ;  /* 0x000000028e8e7220 */ /* 0x000fc60000400000 */
[----:B------:R-:W-:Y:S01]  /*151f0*/  @P5 STG.E.U16 desc[UR36][R4.64+0x3d0], R140 ;  /* 0x0003d08c04005986 */ /* 0x000fe2000c101524 */
[C---:B------:R-:W-:Y:S01]  /*15200*/  ISETP.GT.AND P5, PT, R0.reuse, 0x8, P0 ;  /* 0x000000080000780c */ /* 0x040fe200007a4270 */
[----:B------:R-:W-:Y:S01]  /*15210*/  FMUL R143, R143, R2 ;  /* 0x000000028f8f7220 */ /* 0x000fe20000400000 */
[----:B------:R-:W-:Y:S02]  /*15220*/  F2FP.BF16.F32.PACK_AB R141, RZ, R141 ;  /* 0x0000008dff8d723e */ /* 0x000fe400000010ff */
[----:B------:R-:W-:Y:S02]  /*15230*/  F2FP.BF16.F32.PACK_AB R142, RZ, R142 ;  /* 0x0000008eff8e723e */ /* 0x000fe400000010ff */
[----:B------:R-:W-:Y:S01]  /*15240*/  F2FP.BF16.F32.PACK_AB R143, RZ, R143 ;  /* 0x0000008fff8f723e */ /* 0x000fe200000010ff */
[----:B------:R-:W-:Y:S01]  /*15250*/  @P3 STG.E.U16 desc[UR36][R4.64+0x3d2], R141 ;  /* 0x0003d28d04003986 */ /* 0x000fe2000c101524 */
[C---:B------:R-:W-:Y:S02]  /*15260*/  ISETP.GT.AND P3, PT, R3.reuse, 0x1f0, PT ;  /* 0x000001f00300780c */ /* 0x040fe40003f64270 */
[----:B------:R-:W-:Y:S01]  /*15270*/  ISETP.GT.AND P0, PT, R3, 0x1f1, PT ;  /* 0x000001f10300780c */ /* 0x000fe20003f04270 */
[----:B------:R-:W-:Y:S01]  /*15280*/  @P4 STG.E.U16 desc[UR36][R6.64+0x3d0], R142 ;  /* 0x0003d08e06004986 */ /* 0x000fe2000c101524 */
[----:B------:R-:W-:-:S03]  /*15290*/  ISETP.GT.AND P4, PT, R0, RZ, P3 ;  /* 0x000000ff0000720c */ /* 0x000fc60001f84270 */
[----:B------:R-:W-:Y:S01]  /*152a0*/  @P5 STG.E.U16 desc[UR36][R6.64+0x3d2], R143 ;  /* 0x0003d28f06005986 */ /* 0x000fe2000c101524 */
[----:B------:R-:W-:Y:S01]  /*152b0*/  ISETP.GT.AND P5, PT, R0, RZ, P0 ;  /* 0x000000ff0000720c */ /* 0x000fe200007a4270 */
[-C--:B------:R-:W-:Y:S01]  /*152c0*/  FMUL R144, R144, R2.reuse ;  /* 0x0000000290907220 */ /* 0x080fe20000400000 */
[----:B----4-:R-:W-:Y:S01]  /*152d0*/  FMUL R145, R145, R2 ;  /* 0x0000000291917220 */ /* 0x010fe20000400000 */
[----:B------:R-:W-:-:S03]  /*152e0*/  ISETP.GT.AND P2, PT, R3, 0x1f8, PT ;  /* 0x000001f80300780c */ /* 0x000fc60003f44270 */
[----:B------:R-:W-:Y:S02]  /*152f0*/  F2FP.BF16.F32.PACK_AB R144, RZ, R144 ;  /* 0x00000090ff90723e */ /* 0x000fe400000010ff */
[----:B------:R-:W-:Y:S02]  /*15300*/  F2FP.BF16.F32.PACK_AB R145, RZ, R145 ;  /* 0x00000091ff91723e */ /* 0x000fe400000010ff */
[----:B------:R-:W-:Y:S01]  /*15310*/  ISETP.GT.AND P1, PT, R3, 0x1f9, PT ;  /* 0x000001f90300780c */ /* 0x000fe20003f24270 */
[----:B------:R-:W-:Y:S01]  /*15320*/  @P4 STG.E.U16 desc[UR36][R4.64+0x3e0], R144 ;  /* 0x0003e09004004986 */ /* 0x000fe2000c101524 */
[C---:B------:R-:W-:Y:S02]  /*15330*/  ISETP.GT.AND P3, PT, R0.reuse, 0x8, P3 ;  /* 0x000000080000780c */ /* 0x040fe40001f64270 */
[C---:B------:R-:W-:Y:S01]  /*15340*/  ISETP.GT.AND P0, PT, R0.reuse, 0x8, P0 ;  /* 0x000000080000780c */ /* 0x040fe20000704270 */
[----:B------:R-:W-:Y:S01]  /*15350*/  @P5 STG.E.U16 desc[UR36][R4.64+0x3e2], R145 ;  /* 0x0003e29104005986 */ /* 0x000fe2000c101524 */
[----:B------:R-:W-:Y:S01]  /*15360*/  ISETP.GT.AND P5, PT, R0, RZ, P2 ;  /* 0x000000ff0000720c */ /* 0x000fe200017a4270 */
[-C--:B--2---:R-:W-:Y:S01]  /*15370*/  FMUL R146, R146, R2.reuse ;  /* 0x0000000292927220 */ /* 0x084fe20000400000 */
[C---:B------:R-:W-:Y:S01]  /*15380*/  ISETP.GT.AND P4, PT, R0.reuse, RZ, P1 ;  /* 0x000000ff0000720c */ /* 0x040fe20000f84270 */
[-C--:B---3--:R-:W-:Y:S01]  /*15390*/  FMUL R147, R147, R2.reuse ;  /* 0x0000000293937220 */ /* 0x088fe20000400000 */
[----:B------:R-:W-:Y:S01]  /*153a0*/  ISETP.GT.AND P2, PT, R0, 0x8, P2 ;  /* 0x000000080000780c */ /* 0x000fe20001744270 */
[-C--:B------:R-:W-:Y:S01]  /*153b0*/  FMUL R148, R148, R2.reuse ;  /* 0x0000000294947220 */ /* 0x080fe20000400000 */
[----:B------:R-:W-:Y:S01]  /*153c0*/  FMUL R149, R149, R2 ;  /* 0x0000000295957220 */ /* 0x000fe20000400000 */
[----:B------:R-:W-:-:S02]  /*153d0*/  F2FP.BF16.F32.PACK_AB R146, RZ, R146 ;  /* 0x00000092ff92723e */ /* 0x000fc400000010ff */
[----:B------:R-:W-:Y:S02]  /*153e0*/  F2FP.BF16.F32.PACK_AB R147, RZ, R147 ;  /* 0x00000093ff93723e */ /* 0x000fe400000010ff */
[----:B------:R-:W-:Y:S02]  /*153f0*/  ISETP.GT.AND P1, PT, R0, 0x8, P1 ;  /* 0x000000080000780c */ /* 0x000fe40000f24270 */
[----:B------:R-:W-:Y:S01]  /*15400*/  F2FP.BF16.F32.PACK_AB R148, RZ, R148 ;  /* 0x00000094ff94723e */ /* 0x000fe200000010ff */
[-C--:B------:R-:W-:Y:S01]  /*15410*/  FMUL R150, R150, R2.reuse ;  /* 0x0000000296967220 */ /* 0x080fe20000400000 */
[----:B------:R-:W-:Y:S01]  /*15420*/  F2FP.BF16.F32.PACK_AB R149, RZ, R149 ;  /* 0x00000095ff95723e */ /* 0x000fe200000010ff */
[----:B------:R-:W-:Y:S01]  /*15430*/  FMUL R151, R151, R2 ;  /* 0x0000000297977220 */ /* 0x000fe20000400000 */
[----:B------:R-:W-:Y:S04]  /*15440*/  @P3 STG.E.U16 desc[UR36][R6.64+0x3e0], R146 ;  /* 0x0003e09206003986 */ /* 0x000fe8000c101524 */
[----:B------:R-:W-:Y:S01]  /*15450*/  @P0 STG.E.U16 desc[UR36][R6.64+0x3e2], R147 ;  /* 0x0003e29306000986 */ /* 0x000fe2000c101524 */
[----:B------:R-:W-:-:S03]  /*15460*/  F2FP.BF16.F32.PACK_AB R150, RZ, R150 ;  /* 0x00000096ff96723e */ /* 0x000fc600000010ff */
[----:B------:R-:W-:Y:S01]  /*15470*/  @P5 STG.E.U16 desc[UR36][R4.64+0x3f0], R148 ;  /* 0x0003f09404005986 */ /* 0x000fe2000c101524 */
[----:B------:R-:W-:-:S03]  /*15480*/  F2FP.BF16.F32.PACK_AB R151, RZ, R151 ;  /* 0x00000097ff97723e */ /* 0x000fc600000010ff */
[----:B------:R1:W-:Y:S02]  /*15490*/  @P4 STG.E.U16 desc[UR36][R4.64+0x3f2], R149 ;  /* 0x0003f29504004986 */ /* 0x0003e4000c101524 */
[----:B-1----:R-:W-:Y:S02]  /*154a0*/  @P2 IMAD.MOV.U32 R4, RZ, RZ, R6 ;  /* 0x000000ffff042224 */ /* 0x002fe400078e0006 */
[----:B------:R-:W-:-:S05]  /*154b0*/  @P2 IMAD.MOV.U32 R5, RZ, RZ, R7 ;  /* 0x000000ffff052224 */ /* 0x000fca00078e0007 */
[----:B------:R0:W-:Y:S04]  /*154c0*/  @P2 STG.E.U16 desc[UR36][R4.64+0x3f0], R150 ;  /* 0x0003f09604002986 */ /* 0x0001e8000c101524 */
[----:B------:R0:W-:Y:S02]  /*154d0*/  @P1 STG.E.U16 desc[UR36][R6.64+0x3f2], R151 ;  /* 0x0003f29706001986 */ /* 0x0001e4000c101524 */
.L_x_544:
[----:B------:R-:W-:Y:S05]  /*154e0*/  BSYNC B0 ;  /* 0x0000000000007941 */ /* 0x000fea0003800000 */
.L_x_34:
[----:B0-----:R-:W2:Y:S04]  /*154f0*/  LDL.LU R5, [R1+0x200] ;  /* 0x0002000001057983 */ /* 0x001ea80000300800 */
[----:B------:R-:W2:Y:S01]  /*15500*/  LDL.LU R4, [R1+0x204] ;  /* 0x0002040001047983 */ /* 0x000ea20000300800 */
[----:B------:R-:W-:Y:S01]  /*15510*/  ULDC UR4, c[0x0][0xc] ;  /* 0x0000030000047ab9 */ /* 0x000fe20000000800 */
[----:B------:R-:W-:Y:S01]  /*15520*/  ULDC UR5, c[0x0][0x10] ;  /* 0x0000040000057ab9 */ /* 0x000fe20000000800 */
[----:B------:R-:W2:Y:S01]  /*15530*/  LDC R3, c[0x0][0x14] ;  /* 0x00000500ff037b82 */ /* 0x000ea20000000800 */
[----:B------:R-:W-:Y:S01]  /*15540*/  UIMAD.WIDE.U32 UR4, UR4, UR5, URZ ;  /* 0x00000005040472a5 */ /* 0x000fe2000f8e003f */
[----:B------:R0:W5:Y:S01]  /*15550*/  LDL R30, [R1+0x208] ;  /* 0x00020800011e7983 */ /* 0x0001620000100800 */
[----:B----4-:R-:W-:Y:S01]  /*15560*/  PRMT R0, RZ, 0x7610, R0 ;  /* 0x00007610ff007816 */ /* 0x010fe20000000000 */
[----:B------:R-:W-:-:S02]  /*15570*/  IMAD.MOV.U32 R23, RZ, RZ, -0x1 ;  /* 0xffffffffff177424 */ /* 0x000fc400078e00ff */
[----:B------:R-:W-:Y:S02]  /*15580*/  IMAD.MOV.U32 R157, RZ, RZ, -0x1 ;  /* 0xffffffffff9d7424 */ /* 0x000fe400078e00ff */
[----:B--2---:R-:W-:-:S04]  /*15590*/  IMAD.WIDE.U32 R4, R3, UR4, R4 ;  /* 0x0000000403047c25 */ /* 0x004fc8000f8e0004 */
[----:B------:R-:W-:Y:S01]  /*155a0*/  IMAD R3, R3, UR5, RZ ;  /* 0x0000000503037c24 */ /* 0x000fe2000f8e02ff */
[----:B------:R-:W-:Y:S01]  /*155b0*/  ULDC.64 UR4, c[0x0][0x650] ;  /* 0x0001940000047ab9 */ /* 0x000fe20000000a00 */
[----:B------:R-:W-:Y:S01]  /*155c0*/  IMAD.MOV.U32 R24, RZ, RZ, R4 ;  /* 0x000000ffff187224 */ /* 0x000fe200078e0004 */
[----:B------:R-:W-:Y:S01]  /*155d0*/  ISETP.GE.U32.AND P0, PT, R4, UR4, PT ;  /* 0x0000000404007c0c */ /* 0x000fe2000bf06070 */
[----:B------:R-:W-:-:S05]  /*155e0*/  IMAD.IADD R25, R5, 0x1, R3 ;  /* 0x0000000105197824 */ /* 0x000fca00078e0203 */
[----:B------:R0:W-:Y:S01]  /*155f0*/  STL [R1+0x200], R25 ;  /* 0x0002001901007387 */ /* 0x0001e20000100800 */
[----:B------:R-:W-:-:S03]  /*15600*/  ISETP.GE.U32.AND.EX P0, PT, R25, UR5, PT, P0 ;  /* 0x0000000519007c0c */ /* 0x000fc6000bf06100 */
[----:B------:R0:W-:Y:S10]  /*15610*/  STL [R1+0x204], R24 ;  /* 0x0002041801007387 */ /* 0x0001f40000100800 */
[----:B0-----:R-:W-:Y:S05]  /*15620*/  @P0 BRA `(.L_x_545) ;  /* 0x0000000400740947 */ /* 0x001fea0003800000 */
[----:B------:R-:W0:Y:S01]  /*15630*/  S2R R20, SR_CTAID.X ;  /* 0x0000000000147919 */ /* 0x000e220000002500 */
[----:B------:R-:W2:Y:S01]  /*15640*/  LDC.64 R10, c[0x0][0x628] ;  /* 0x00018a00ff0a7b82 */ /* 0x000ea20000000a00 */
[----:B------:R-:W-:Y:S01]  /*15650*/  ULDC UR4, c[0x0][0x150] ;  /* 0x0000540000047ab9 */ /* 0x000fe20000000800 */
[----:B-1-3--:R-:W-:Y:S01]  /*15660*/  IMAD.MOV.U32 R8, RZ, RZ, R24 ;  /* 0x000000ffff087224 */ /* 0x00afe200078e0018 */
[----:B------:R-:W1:Y:S01]  /*15670*/  S2R R22, SR_CTAID.Y ;  /* 0x0000000000167919 */ /* 0x000e620000002600 */
[----:B------:R-:W-:-:S04]  /*15680*/  IMAD.MOV.U32 R9, RZ, RZ, R25 ;  /* 0x000000ffff097224 */ /* 0x000fc800078e0019 */
[----:B------:R-:W3:Y:S08]  /*15690*/  LDC R23, c[0x0][0x144] ;  /* 0x00005100ff177b82 */ /* 0x000ef00000000800 */
[----:B-----5:R-:W4:Y:S08]  /*156a0*/  LDC R12, c[0x0][0x630] ;  /* 0x00018c00ff0c7b82 */ /* 0x020f300000000800 */
[----:B------:R-:W1:Y:S01]  /*156b0*/  LDC.64 R14, c[0x0][0x620] ;  /* 0x00018800ff0e7b82 */ /* 0x000e620000000a00 */
[----:B--2---:R-:W-:-:S04]  /*156c0*/  ISETP.NE.U32.AND P0, PT, R10, RZ, PT ;  /* 0x000000ff0a00720c */ /* 0x004fc80003f05070 */
[----:B------:R-:W-:Y:S02]  /*156d0*/  ISETP.NE.AND.EX P0, PT, R11, RZ, PT, P0 ;  /* 0x000000ff0b00720c */ /* 0x000fe40003f05300 */
[----:B0-----:R-:W-:-:S05]  /*156e0*/  I2FP.F32.U32 R0, R20 ;  /* 0x0000001400007245 */ /* 0x001fca0000201000 */
[----:B------:R-:W-:-:S04]  /*156f0*/  FMUL R0, R0, UR4 ;  /* 0x0000000400007c20 */ /* 0x000fc80008400000 */
[----:B------:R0:W2:Y:S02]  /*15700*/  F2I.U32.TRUNC.NTZ R21, R0 ;  /* 0x0000000000157305 */ /* 0x0000a4000020f000 */
[----:B---34-:R-:W-:Y:S05]  /*15710*/  @!P0 BRA `(.L_x_546) ;  /* 0x0000000000288947 */ /* 0x018fea0003800000 */
[----:B0-----:R-:W0:Y:S02]  /*15720*/  LDC R0, c[0x0][0x634] ;  /* 0x00018d00ff007b82 */ /* 0x001e240000000800 */
        /* <DEDUP_REMOVED lines=9> */
.L_x_546:
[-CC-:B------:R-:W-:Y:S01]  /*157c0*/  SHF.R.U64 R157, R8, R12.reuse, R9.reuse ;  /* 0x0000000c089d7219 */ /* 0x180fe20000001209 */
[----:B------:R-:W3:Y:S01]  /*157d0*/  LDC.64 R28, c[0x0][0x640] ;  /* 0x00019000ff1c7b82 */ /* 0x000ee20000000a00 */
[----:B0-----:R-:W-:Y:S01]  /*157e0*/  SHF.R.U32.HI R0, RZ, R12, R9 ;  /* 0x0000000cff007219 */ /* 0x001fe20000011609 */
[----:B------:R-:W-:Y:S01]  /*157f0*/  IMAD.MOV.U32 R4, RZ, RZ, R24 ;  /* 0x000000ffff047224 */ /* 0x000fe200078e0018 */
[----:B------:R-:W-:Y:S01]  /*15800*/  IADD3 R3, P0, RZ, -R157, RZ ;  /* 0x8000009dff037210 */ /* 0x000fe20007f1e0ff */
[----:B--2---:R-:W-:Y:S01]  /*15810*/  IMAD.MOV R21, RZ, RZ, -R21 ;  /* 0x000000ffff157224 */ /* 0x004fe200078e0a15 */
[----:B------:R-:W-:Y:S01]  /*15820*/  ULDC UR4, c[0x0][0x154] ;  /* 0x0000550000047ab9 */ /* 0x000fe20000000800 */
[----:B------:R-:W-:Y:S02]  /*15830*/  IMAD.MOV.U32 R7, RZ, RZ, 0x1 ;  /* 0x00000001ff077424 */ /* 0x000fe400078e00ff */
[----:B------:R-:W0:Y:S01]  /*15840*/  LDC R6, c[0x0][0x618] ;  /* 0x00018600ff067b82 */ /* 0x000e220000000800 */
[----:B------:R-:W-:-:S02]  /*15850*/  IMAD.X R5, RZ, RZ, ~R0, P0 ;  /* 0x000000ffff057224 */ /* 0x000fc400000e0e00 */
[----:B------:R-:W-:Y:S02]  /*15860*/  IMAD R24, R23, R21, R20 ;  /* 0x0000001517187224 */ /* 0x000fe400078e0214 */
[-C--:B-1----:R-:W-:Y:S02]  /*15870*/  IMAD R0, R5, R14.reuse, RZ ;  /* 0x0000000e05007224 */ /* 0x082fe400078e02ff */
[----:B------:R-:W-:Y:S01]  /*15880*/  IMAD.MOV.U32 R5, RZ, RZ, R25 ;  /* 0x000000ffff057224 */ /* 0x000fe200078e0019 */
[----:B------:R-:W1:Y:S01]  /*15890*/  LDC R8, c[0x0][0x608] ;  /* 0x00018200ff087b82 */ /* 0x000e620000000800 */
[----:B------:R-:W-:-:S04]  /*158a0*/  IMAD.WIDE.U32 R4, R3, R14, R4 ;  /* 0x0000000e03047225 */ /* 0x000fc800078e0004 */
[----:B------:R-:W-:-:S03]  /*158b0*/  IMAD R3, R3, R15, R0 ;  /* 0x0000000f03037224 */ /* 0x000fc600078e0200 */
[----:B------:R-:W2:Y:S01]  /*158c0*/  LDC R26, c[0x0][0x658] ;  /* 0x00019600ff1a7b82 */ /* 0x000ea20000000800 */
[----:B------:R-:W-:Y:S01]  /*158d0*/  I2FP.F32.U32 R0, R22 ;  /* 0x0000001600007245 */ /* 0x000fe20000201000 */
[----:B------:R-:W-:Y:S01]  /*158e0*/  IMAD.IADD R3, R5, 0x1, R3 ;  /* 0x0000000105037824 */ /* 0x000fe200078e0203 */
[----:B---3--:R-:W-:Y:S01]  /*158f0*/  ISETP.NE.U32.AND P0, PT, R28, RZ, PT ;  /* 0x000000ff1c00720c */ /* 0x008fe20003f05070 */
[----:B------:R-:W-:Y:S02]  /*15900*/  IMAD.MOV.U32 R5, RZ, RZ, -0x1 ;  /* 0xffffffffff057424 */ /* 0x000fe400078e00ff */
[----:B------:R-:W-:Y:S02]  /*15910*/  FMUL R0, R0, UR4 ;  /* 0x0000000400007c20 */ /* 0x000fe40008400000 */
[----:B------:R-:W3:Y:S01]  /*15920*/  LDC R15, c[0x0][0x148] ;  /* 0x00005200ff0f7b82 */ /* 0x000ee20000000800 */
[----:B0-----:R-:W-:Y:S01]  /*15930*/  SHF.R.U64 R12, R4, R6, R3 ;  /* 0x00000006040c7219 */ /* 0x001fe20000001203 */
[----:B------:R0:W4:Y:S01]  /*15940*/  F2I.U32.TRUNC.NTZ R14, R0 ;  /* 0x00000000000e7305 */ /* 0x000122000020f000 */
[----:B------:R-:W-:-:S02]  /*15950*/  ISETP.NE.AND.EX P0, PT, R29, RZ, PT, P0 ;  /* 0x000000ff1d00720c */ /* 0x000fc40003f05300 */
[----:B------:R-:W-:-:S03]  /*15960*/  SHF.R.U32.HI R3, RZ, R6, R3 ;  /* 0x00000006ff037219 */ /* 0x000fc60000011603 */
[----:B------:R-:W0:Y:S01]  /*15970*/  LDC R20, c[0x0][0x600] ;  /* 0x00018000ff147b82 */ /* 0x000e220000000800 */
[-CC-:B-1----:R-:W-:Y:S02]  /*15980*/  SHF.R.U64 R10, R12, R8.reuse, R3.reuse ;  /* 0x000000080c0a7219 */ /* 0x182fe40000001203 */
[----:B------:R-:W-:-:S05]  /*15990*/  SHF.R.U32.HI R3, RZ, R8, R3 ;  /* 0x00000008ff037219 */ /* 0x000fca0000011603 */
[----:B------:R-:W1:Y:S01]  /*159a0*/  LDC R23, c[0x0][0x648] ;  /* 0x00019200ff177b82 */ /* 0x000e620000000800 */
[-C--:B--2---:R-:W-:Y:S02]  /*159b0*/  SHF.L.U32 R4, R5, R26.reuse, RZ ;  /* 0x0000001a05047219 */ /* 0x084fe400000006ff */
[-CC-:B------:R-:W-:Y:S02]  /*159c0*/  SHF.R.U64 R13, R10, R26.reuse, R3.reuse ;  /* 0x0000001a0a0d7219 */ /* 0x180fe40000001203 */
[----:B------:R-:W-:Y:S02]  /*159d0*/  SHF.R.U32.HI R5, RZ, R26, R3 ;  /* 0x0000001aff057219 */ /* 0x000fe40000011603 */
[----:B------:R-:W-:Y:S01]  /*159e0*/  LOP3.LUT R21, RZ, R4, RZ, 0x33, !PT ;  /* 0x00000004ff157212 */ /* 0x000fe200078e33ff */
[----:B------:R-:W2:Y:S01]  /*159f0*/  LDC R25, c[0x0][0x638] ;  /* 0x00018e00ff197b82 */ /* 0x000ea20000000800 */
[----:B------:R-:W-:Y:S01]  /*15a00*/  SHF.L.U32 R26, R7, R26, RZ ;  /* 0x0000001a071a7219 */ /* 0x000fe200000006ff */
[----:B------:R-:W-:-:S06]  /*15a10*/  IMAD.MOV.U32 R4, RZ, RZ, R13 ;  /* 0x000000ffff047224 */ /* 0x000fcc00078e000d */
[----:B------:R-:W0:Y:S01]  /*15a20*/  LDC R27, c[0x0][0x610] ;  /* 0x00018400ff1b7b82 */ /* 0x000e220000000800 */
[----:B----4-:R-:W-:Y:S05]  /*15a30*/  @!P0 BRA `(.L_x_547) ;  /* 0x0000000000288947 */ /* 0x010fea0003800000 */
        /* <DEDUP_REMOVED lines=10> */
.L_x_547:
[----:B------:R-:W4:Y:S01]  /*15ae0*/  LDC R3, c[0x0][0x65c] ;  /* 0x00019700ff037b82 */ /* 0x000f220000000800 */
[----:B01----:R-:W-:Y:S01]  /*15af0*/  SHF.R.U64 R0, R4, R23, R5 ;  /* 0x0000001704007219 */ /* 0x003fe20000001205 */
[----:B------:R-:W-:Y:S02]  /*15b00*/  VIADD R5, R20, 0xffffffff ;  /* 0xffffffff14057836 */ /* 0x000fe40000000000 */
[----:B------:R-:W-:Y:S02]  /*15b10*/  IMAD.MOV R14, RZ, RZ, -R14 ;  /* 0x000000ffff0e7224 */ /* 0x000fe400078e0a0e */
[----:B------:R-:W-:Y:S01]  /*15b20*/  IMAD.MOV R4, RZ, RZ, -R0 ;  /* 0x000000ffff047224 */ /* 0x000fe200078e0a00 */
[----:B------:R-:W-:Y:S01]  /*15b30*/  LOP3.LUT R5, R12, R5, RZ, 0xc0, !PT ;  /* 0x000000050c057212 */ /* 0x000fe200078ec0ff */
[----:B------:R-:W-:Y:S01]  /*15b40*/  IMAD.MOV.U32 R6, RZ, RZ, 0x1 ;  /* 0x00000001ff067424 */ /* 0x000fe200078e00ff */
[----:B----4-:R-:W-:Y:S02]  /*15b50*/  ISETP.NE.AND P0, PT, R3, 0x1, PT ;  /* 0x000000010300780c */ /* 0x010fe40003f05270 */
[----:B------:R-:W-:-:S05]  /*15b60*/  LOP3.LUT R3, R10, R21, RZ, 0xc0, !PT ;  /* 0x000000150a037212 */ /* 0x000fca00078ec0ff */
[----:B------:R-:W-:Y:S02]  /*15b70*/  IMAD R3, R26, R0, R3 ;  /* 0x000000001a037224 */ /* 0x000fe400078e0203 */
[----:B--2---:R-:W-:-:S04]  /*15b80*/  IMAD R0, R4, R25, R13 ;  /* 0x0000001904007224 */ /* 0x004fc800078e020d */
[----:B---3--:R-:W-:Y:S02]  /*15b90*/  @P0 IMAD R24, R15, R14, R22 ;  /* 0x0000000e0f180224 */ /* 0x008fe400078e0216 */
[----:B------:R-:W-:Y:S01]  /*15ba0*/  IMAD R4, R0, R20, R5 ;  /* 0x0000001400047224 */ /* 0x000fe200078e0205 */
[----:B------:R-:W-:Y:S01]  /*15bb0*/  PRMT R0, R6, 0x7610, R0 ;  /* 0x0000761006007816 */ /* 0x000fe20000000000 */
[----:B------:R-:W-:-:S05]  /*15bc0*/  IMAD R3, R3, R27, R24 ;  /* 0x0000001b03037224 */ /* 0x000fca00078e0218 */
[----:B------:R-:W-:Y:S02]  /*15bd0*/  SEL R30, R3, R4, !P0 ;  /* 0x00000004031e7207 */ /* 0x000fe40004000000 */
[----:B------:R-:W-:-:S03]  /*15be0*/  SEL R23, R4, R3, !P0 ;  /* 0x0000000304177207 */ /* 0x000fc60004000000 */
[----:B------:R0:W-:Y:S04]  /*15bf0*/  STL [R1+0x208], R30 ;  /* 0x0002081e01007387 */ /* 0x0001e80000100800 */
.L_x_545:
[----:B------:R-:W-:Y:S01]  /*15c00*/  LOP3.LUT P0, RZ, R0, 0xff, RZ, 0xc0, !PT ;  /* 0x000000ff00ff7812 */ /* 0x000fe2000780c0ff */
[----:B-----5:R-:W-:-:S12]  /*15c10*/  IMAD.MOV.U32 R22, RZ, RZ, R30 ;  /* 0x000000ffff167224 */ /* 0x020fd800078e001e */
[----:B------:R-:W-:Y:S05]  /*15c20*/  @P0 BRA `(.L_x_548) ;  /* 0xfffffeb400880947 */ /* 0x000fea000383ffff */
[----:B------:R-:W-:Y:S05]  /*15c30*/  EXIT ;  /* 0x000000000000794d */ /* 0x000fea0003800000 */
.L_x_7:
[----:B------:R-:W2:Y:S01]  /*15c40*/  LDL R17, [R1+0x204] ;  /* 0x0002040001117983 */ /* 0x000ea20000100800 */
[----:B0-----:R-:W-:-:S03]  /*15c50*/  ULDC.64 UR4, c[0x0][0x650] ;  /* 0x0001940000047ab9 */ /* 0x001fc60000000a00 */
[----:B------:R-:W3:Y:S01]  /*15c60*/  LDL R18, [R1+0x200] ;  /* 0x0002000001127983 */ /* 0x000ee20000100800 */
[----:B------:R-:W-:Y:S01]  /*15c70*/  PRMT R8, RZ, 0x7610, R8 ;  /* 0x00007610ff087816 */ /* 0x000fe20000000008 */
[----:B------:R-:W-:Y:S02]  /*15c80*/  IMAD.MOV.U32 R3, RZ, RZ, -0x1 ;  /* 0xffffffffff037424 */ /* 0x000fe400078e00ff */
[----:B------:R-:W-:Y:S02]  /*15c90*/  IMAD.MOV.U32 R2, RZ, RZ, -0x1 ;  /* 0xffffffffff027424 */ /* 0x000fe400078e00ff */
[----:B------:R-:W-:Y:S01]  /*15ca0*/  IMAD.MOV.U32 R10, RZ, RZ, -0x1 ;  /* 0xffffffffff0a7424 */ /* 0x000fe200078e00ff */
[----:B--2---:R-:W-:-:S04]  /*15cb0*/  ISETP.GE.U32.AND P0, PT, R17, UR4, PT ;  /* 0x0000000411007c0c */ /* 0x004fc8000bf06070 */
[----:B---3--:R-:W-:-:S13]  /*15cc0*/  ISETP.GE.U32.AND.EX P0, PT, R18, UR5, PT, P0 ;  /* 0x0000000512007c0c */ /* 0x008fda000bf06100 */
[----:B------:R-:W-:Y:S05]  /*15cd0*/  @P0 BRA `(.L_x_549) ;  /* 0x0000000400340947 */ /* 0x000fea0003800000 */
[----:B------:R-:W0:Y:S01]  /*15ce0*/  LDC.64 R12, c[0x0][0x628] ;  /* 0x00018a00ff0c7b82 */ /* 0x000e220000000a00 */
[----:B------:R-:W-:Y:S02]  /*15cf0*/  IMAD.MOV.U32 R10, RZ, RZ, R17 ;  /* 0x000000ffff0a7224 */ /* 0x000fe400078e0011 */
[----:B------:R-:W-:-:S05]  /*15d00*/  IMAD.MOV.U32 R11, RZ, RZ, R18 ;  /* 0x000000ffff0b7224 */ /* 0x000fca00078e0012 */
[----:B-1----:R-:W1:Y:S08]  /*15d10*/  LDC R16, c[0x0][0x630] ;  /* 0x00018c00ff107b82 */ /* 0x002e700000000800 */
[----:B------:R-:W2:Y:S01]  /*15d20*/  LDC.64 R20, c[0x0][0x620] ;  /* 0x00018800ff147b82 */ /* 0x000ea20000000a00 */
[----:B0-----:R-:W-:-:S04]  /*15d30*/  ISETP.NE.U32.AND P0, PT, R12, RZ, PT ;  /* 0x000000ff0c00720c */ /* 0x001fc80003f05070 */
[----:B------:R-:W-:-:S13]  /*15d40*/  ISETP.NE.AND.EX P0, PT, R13, RZ, PT, P0 ;  /* 0x000000ff0d00720c */ /* 0x000fda0003f05300 */
[----:B-12---:R-:W-:Y:S05]  /*15d50*/  @!P0 BRA `(.L_x_550) ;  /* 0x0000000000288947 */ /* 0x006fea0003800000 */
        /* <DEDUP_REMOVED lines=10> */
.L_x_550:
[----:B------:R-:W0:Y:S01]  /*15e00*/  LDC.64 R24, c[0x0][0x640] ;  /* 0x00019000ff187b82 */ /* 0x000e220000000a00 */
[-CC-:B------:R-:W-:Y:S01]  /*15e10*/  SHF.R.U64 R15, R10, R16.reuse, R11.reuse ;  /* 0x000000100a0f7219 */ /* 0x180fe2000000120b */
[----:B------:R-:W-:Y:S01]  /*15e20*/  IMAD.MOV.U32 R22, RZ, RZ, 0x1 ;  /* 0x00000001ff167424 */ /* 0x000fe200078e00ff */
[----:B------:R-:W-:Y:S02]  /*15e30*/  SHF.R.U32.HI R2, RZ, R16, R11 ;  /* 0x00000010ff027219 */ /* 0x000fe4000001160b */
[----:B------:R-:W-:-:S03]  /*15e40*/  IADD3 R9, P0, RZ, -R15, RZ ;  /* 0x8000000fff097210 */ /* 0x000fc60007f1e0ff */
[----:B------:R-:W1:Y:S02]  /*15e50*/  LDC R10, c[0x0][0x618] ;  /* 0x00018600ff0a7b82 */ /* 0x000e640000000800 */
[----:B------:R-:W-:Y:S02]  /*15e60*/  IMAD.X R3, RZ, RZ, ~R2, P0 ;  /* 0x000000ffff037224 */ /* 0x000fe400000e0e02 */
[----:B------:R-:W-:Y:S02]  /*15e70*/  IMAD.MOV.U32 R2, RZ, RZ, R17 ;  /* 0x000000ffff027224 */ /* 0x000fe400078e0011 */
[-C--:B------:R-:W-:Y:S02]  /*15e80*/  IMAD R8, R3, R20.reuse, RZ ;  /* 0x0000001403087224 */ /* 0x080fe400078e02ff */
[----:B------:R-:W2:Y:S01]  /*15e90*/  LDC R16, c[0x0][0x608] ;  /* 0x00018200ff107b82 */ /* 0x000ea20000000800 */
[----:B------:R-:W-:Y:S02]  /*15ea0*/  IMAD.MOV.U32 R3, RZ, RZ, R18 ;  /* 0x000000ffff037224 */ /* 0x000fe400078e0012 */
[----:B------:R-:W-:-:S05]  /*15eb0*/  IMAD.WIDE.U32 R2, R9, R20, R2 ;  /* 0x0000001409027225 */ /* 0x000fca00078e0002 */
[----:B------:R-:W3:Y:S01]  /*15ec0*/  LDC R23, c[0x0][0x658] ;  /* 0x00019600ff177b82 */ /* 0x000ee20000000800 */
[----:B------:R-:W-:Y:S01]  /*15ed0*/  IMAD R9, R9, R21, R8 ;  /* 0x0000001509097224 */ /* 0x000fe200078e0208 */
[----:B0-----:R-:W-:Y:S01]  /*15ee0*/  ISETP.NE.U32.AND P0, PT, R24, RZ, PT ;  /* 0x000000ff1800720c */ /* 0x001fe20003f05070 */
[----:B------:R-:W-:Y:S02]  /*15ef0*/  IMAD.MOV.U32 R8, RZ, RZ, -0x1 ;  /* 0xffffffffff087424 */ /* 0x000fe400078e00ff */
[----:B------:R-:W-:Y:S01]  /*15f00*/  IMAD.IADD R3, R3, 0x1, R9 ;  /* 0x0000000103037824 */ /* 0x000fe200078e0209 */
[----:B------:R-:W-:Y:S02]  /*15f10*/  ISETP.NE.AND.EX P0, PT, R25, RZ, PT, P0 ;  /* 0x000000ff1900720c */ /* 0x000fe40003f05300 */
[----:B------:R-:W0:Y:S02]  /*15f20*/  LDC R18, c[0x0][0x600] ;  /* 0x00018000ff127b82 */ /* 0x000e240000000800 */
[----:B-1----:R-:W-:-:S02]  /*15f30*/  SHF.R.U64 R12, R2, R10, R3 ;  /* 0x0000000a020c7219 */ /* 0x002fc40000001203 */
[----:B------:R-:W-:-:S04]  /*15f40*/  SHF.R.U32.HI R3, RZ, R10, R3 ;  /* 0x0000000aff037219 */ /* 0x000fc80000011603 */
[----:B------:R-:W1:Y:S01]  /*15f50*/  LDC R20, c[0x0][0x648] ;  /* 0x00019200ff147b82 */ /* 0x000e620000000800 */
[-CC-:B--2---:R-:W-:Y:S02]  /*15f60*/  SHF.R.U64 R17, R12, R16.reuse, R3.reuse ;  /* 0x000000100c117219 */ /* 0x184fe40000001203 */
[----:B------:R-:W-:-:S05]  /*15f70*/  SHF.R.U32.HI R2, RZ, R16, R3 ;  /* 0x00000010ff027219 */ /* 0x000fca0000011603 */
[----:B------:R-:W2:Y:S01]  /*15f80*/  LDC R21, c[0x0][0x638] ;  /* 0x00018e00ff157b82 */ /* 0x000ea20000000800 */
[-CC-:B---3--:R-:W-:Y:S02]  /*15f90*/  SHF.R.U64 R16, R17, R23.reuse, R2.reuse ;  /* 0x0000001711107219 */ /* 0x188fe40000001202 */
        /* <DEDUP_REMOVED lines=16> */
.L_x_551:
[----:B------:R-:W4:Y:S01]  /*160a0*/  LDC R8, c[0x0][0x65c] ;  /* 0x00019700ff087b82 */ /* 0x000f220000000800 */
[----:B-1----:R-:W-:Y:S01]  /*160b0*/  SHF.R.U64 R3, R2, R20, R3 ;  /* 0x0000001402037219 */ /* 0x002fe20000001203 */
[----:B0-----:R-:W-:Y:S01]  /*160c0*/  VIADD R9, R18, 0xffffffff ;  /* 0xffffffff12097836 */ /* 0x001fe20000000000 */
[----:B------:R-:W-:Y:S01]  /*160d0*/  SHF.L.U32 R22, R22, R23, RZ ;  /* 0x0000001716167219 */ /* 0x000fe200000006ff */
[----:B------:R-:W-:Y:S01]  /*160e0*/  IMAD.MOV.U32 R10, RZ, RZ, R15 ;  /* 0x000000ffff0a7224 */ /* 0x000fe200078e000f */
[----:B------:R-:W-:Y:S01]  /*160f0*/  LOP3.LUT R2, R17, R26, RZ, 0xc0, !PT ;  /* 0x0000001a11027212 */ /* 0x000fe200078ec0ff */
[----:B------:R-:W-:-:S04]  /*16100*/  IMAD.MOV R5, RZ, RZ, -R3 ;  /* 0x000000ffff057224 */ /* 0x000fc800078e0a03 */
[----:B------:R-:W-:Y:S02]  /*16110*/  IMAD R3, R22, R3, R2 ;  /* 0x0000000316037224 */ /* 0x000fe400078e0202 */
[----:B--2---:R-:W-:Y:S01]  /*16120*/  IMAD R2, R5, R21, R16 ;  /* 0x0000001505027224 */ /* 0x004fe200078e0210 */
[----:B----4-:R-:W-:Y:S01]  /*16130*/  ISETP.NE.AND P0, PT, R8, 0x1, PT ;  /* 0x000000010800780c */ /* 0x010fe20003f05270 */
[----:B------:R-:W-:-:S12]  /*16140*/  IMAD.MOV.U32 R8, RZ, RZ, 0x1 ;  /* 0x00000001ff087424 */ /* 0x000fd800078e00ff */
[----:B------:R-:W-:Y:S01]  /*16150*/  @P0 IMAD R6, R7, R14, R4 ;  /* 0x0000000e07060224 */ /* 0x000fe200078e0204 */
[----:B------:R-:W-:-:S03]  /*16160*/  LOP3.LUT R7, R12, R9, RZ, 0xc0, !PT ;  /* 0x000000090c077212 */ /* 0x000fc600078ec0ff */
[----:B---3--:R-:W-:Y:S02]  /*16170*/  IMAD R3, R3, R27, R6 ;  /* 0x0000001b03037224 */ /* 0x008fe400078e0206 */
[----:B------:R-:W-:-:S05]  /*16180*/  IMAD R4, R2, R18, R7 ;  /* 0x0000001202047224 */ /* 0x000fca00078e0207 */
[----:B------:R-:W-:Y:S02]  /*16190*/  SEL R2, R4, R3, !P0 ;  /* 0x0000000304027207 */ /* 0x000fe40004000000 */
[----:B------:R-:W-:-:S07]  /*161a0*/  SEL R3, R3, R4, !P0 ;  /* 0x0000000403037207 */ /* 0x000fce0004000000 */
.L_x_549:
[----:B------:R-:W-:-:S08]  /*161b0*/  NOP ;  /* 0x0000000000007918 */ /* 0x000fd00000000000 */
[----:B-1----:R-:W0:-:S00]  /*161c0*/  USETMAXREG.DEALLOC.CTAPOOL 0x18 ;  /* 0x00000018000079c8 */ /* 0x002e0000080e0500 */
[----:B0-----:R-:W-:-:S13]  /*161d0*/  ISETP.NE.AND P0, PT, R0, RZ, PT ;  /* 0x000000ff0000720c */ /* 0x001fda0003f05270 */
[----:B------:R-:W-:Y:S05]  /*161e0*/  @P0 EXIT ;  /* 0x000000000000094d */ /* 0x000fea0003800000 */
[----:B------:R-:W-:Y:S01]  /*161f0*/  LOP3.LUT P0, RZ, R8, 0xff, RZ, 0xc0, !PT ;  /* 0x000000ff08ff7812 */ /* 0x000fe2000780c0ff */
[----:B------:R-:W-:Y:S02]  /*16200*/  IMAD.MOV.U32 R0, RZ, RZ, 0x1 ;  /* 0x00000001ff007424 */ /* 0x000fe400078e00ff */
[----:B------:R-:W-:-:S10]  /*16210*/  IMAD.MOV.U32 R6, RZ, RZ, RZ ;  /* 0x000000ffff067224 */ /* 0x000fd400078e00ff */
[----:B------:R-:W-:Y:S05]  /*16220*/  @!P0 BRA `(.L_x_552) ;  /* 0x0000000c00588947 */ /* 0x000fea0003800000 */
[----:B------:R-:W0:Y:S01]  /*16230*/  LDC R0, c[0x0][0x28c] ;  /* 0x0000a300ff007b82 */ /* 0x000e220000000800 */
[----:B------:R-:W1:Y:S01]  /*16240*/  S2R R16, SR_CgaCtaId ;  /* 0x0000000000107919 */ /* 0x000e620000008800 */
[----:B------:R-:W-:Y:S01]  /*16250*/  ULDC UR5, c[0x0][0x600] ;  /* 0x0001800000057ab9 */ /* 0x000fe20000000800 */
[----:B------:R-:W-:Y:S01]  /*16260*/  ULDC UR4, c[0x0][0xc] ;  /* 0x0000030000047ab9 */ /* 0x000fe20000000800 */
[----:B------:R-:W-:Y:S01]  /*16270*/  UIADD3 UR16, UR5, -0x1, URZ ;  /* 0xffffffff05107890 */ /* 0x000fe2000fffe03f */
[----:B------:R-:W-:Y:S01]  /*16280*/  BSSY B0, `(.L_x_552) ;  /* 0x00000d0000007945 */ /* 0x000fe20003800000 */
[----:B------:R-:W-:Y:S01]  /*16290*/  ULDC UR6, c[0x0][0x658] ;  /* 0x0001960000067ab9 */ /* 0x000fe20000000800 */
[----:B------:R-:W-:Y:S01]  /*162a0*/  ULDC UR5, c[0x0][0x10] ;  /* 0x0000040000057ab9 */ /* 0x000fe20000000800 */
[----:B------:R-:W-:Y:S01]  /*162b0*/  UMOV UR7, 0xffffffff ;  /* 0xffffffff00077882 */ /* 0x000fe20000000000 */
[----:B------:R-:W-:Y:S01]  /*162c0*/  UMOV UR8, 0x1 ;  /* 0x0000000100087882 */ /* 0x000fe20000000000 */
[----:B------:R-:W-:Y:S01]  /*162d0*/  UIMAD.WIDE.U32 UR4, UR4, UR5, URZ ;  /* 0x00000005040472a5 */ /* 0x000fe2000f8e003f */
[----:B------:R-:W-:Y:S01]  /*162e0*/  IMAD.MOV.U32 R11, RZ, RZ, 0x1 ;  /* 0x00000001ff0b7424 */ /* 0x000fe200078e00ff */
[----:B------:R-:W-:Y:S01]  /*162f0*/  USHF.L.U32 UR7, UR7, UR6, URZ ;  /* 0x0000000607077299 */ /* 0x000fe2000800063f */
[----:B------:R-:W-:Y:S01]  /*16300*/  LOP3.LUT R8, R19, 0x2, RZ, 0xfc, !PT ;  /* 0x0000000213087812 */ /* 0x000fe200078efcff */
[----:B------:R-:W-:Y:S01]  /*16310*/  USHF.L.U32 UR18, UR8, UR6, URZ ;  /* 0x0000000608127299 */ /* 0x000fe2000800063f */
[----:B------:R-:W-:Y:S01]  /*16320*/  IMAD.MOV.U32 R6, RZ, RZ, RZ ;  /* 0x000000ffff067224 */ /* 0x000fe200078e00ff */
[----:B------:R-:W-:Y:S01]  /*16330*/  ULOP3.LUT UR17, URZ, UR7, URZ, 0x33, !UPT ;  /* 0x000000073f117292 */ /* 0x000fe2000f8e333f */
[----:B------:R-:W-:Y:S01]  /*16340*/  ULDC UR6, c[0x0][0x14] ;  /* 0x0000050000067ab9 */ /* 0x000fe20000000800 */
[----:B------:R-:W-:Y:S01]  /*16350*/  ULDC.64 UR22, c[0x0][0x198] ;  /* 0x0000660000167ab9 */ /* 0x000fe20000000a00 */
[----:B------:R-:W-:-:S02]  /*16360*/  UIMAD.WIDE.U32 UR20, UR4, UR6, URZ ;  /* 0x00000006041472a5 */ /* 0x000fc4000f8e003f */
[----:B------:R-:W-:Y:S01]  /*16370*/  UIMAD UR13, UR5, UR6, URZ ;  /* 0x00000006050d72a4 */ /* 0x000fe2000f8e023f */
[----:B0-----:R-:W-:-:S03]  /*16380*/  VIADD R0, R0, 0x1f ;  /* 0x0000001f00007836 */ /* 0x001fc60000000000 */
[----:B------:R-:W-:Y:S02]  /*16390*/  UIADD3 UR13, UR21, UR13, URZ ;  /* 0x0000000d150d7290 */ /* 0x000fe4000fffe03f */
[----:B------:R-:W-:-:S04]  /*163a0*/  SHF.R.S32.HI R5, RZ, 0x1f, R0 ;  /* 0x0000001fff057819 */ /* 0x000fc80000011400 */
[----:B------:R-:W-:Y:S01]  /*163b0*/  LEA.HI R5, R5, R0, RZ, 0x5 ;  /* 0x0000000005057211 */ /* 0x000fe200078f28ff */
[C---:B-1----:R-:W-:Y:S02]  /*163c0*/  IMAD.SHL.U32 R17, R16.reuse, 0x100, RZ ;  /* 0x0000010010117824 */ /* 0x042fe400078e00ff */
[----:B------:R-:W-:Y:S01]  /*163d0*/  IMAD.SHL.U32 R16, R16, 0x2000, RZ ;  /* 0x0000200010107824 */ /* 0x000fe200078e00ff */
[----:B------:R-:W-:Y:S01]  /*163e0*/  SHF.R.S32.HI R7, RZ, 0x5, R5 ;  /* 0x00000005ff077819 */ /* 0x000fe20000011405 */
[----:B------:R-:W-:Y:S01]  /*163f0*/  IMAD.MOV.U32 R0, RZ, RZ, 0x1 ;  /* 0x00000001ff007424 */ /* 0x000fe200078e00ff */
[----:B------:R-:W-:Y:S02]  /*16400*/  LOP3.LUT R17, R17, 0x100, RZ, 0xc0, !PT ;  /* 0x0000010011117812 */ /* 0x000fe400078ec0ff */
[----:B------:R-:W-:Y:S01]  /*16410*/  LOP3.LUT R16, R16, 0x2000, RZ, 0xc0, !PT ;  /* 0x0000200010107812 */ /* 0x000fe200078ec0ff */
[----:B------:R-:W-:-:S07]  /*16420*/  VIADD R18, R7, 0x1 ;  /* 0x0000000107127836 */ /* 0x000fce0000000000 */
.L_x_563:
[----:B------:R-:W-:-:S03]  /*16430*/  UMOV UR4, 0xffffffff ;  /* 0xffffffff00047882 */ /* 0x000fc60000000000 */
[----:B------:R-:W-:Y:S05]  /*16440*/  BRA.DIV UR4, `(.L_x_553) ;  /* 0x0000000e04dc7947 */ /* 0x000fea000b800000 */
[----:B------:R-:W-:-:S13]  /*16450*/  ELECT P6, URZ, PT ;  /* 0x00000000003f782f */ /* 0x000fda00038c0000 */
.L_x_575:
[----:B------:R-:W0:Y:S01]  /*16460*/  LDC R4, c[0x0][0x28c] ;  /* 0x0000a300ff047b82 */ /* 0x000e220000000800 */
[----:B------:R-:W-:Y:S01]  /*16470*/  BSSY B1, `(.L_x_554) ;  /* 0x0000039000017945 */ /* 0x000fe20003800000 */
[----:B0-----:R-:W-:-:S13]  /*16480*/  ISETP.LT.OR P6, PT, R4, 0x1, !P6 ;  /* 0x000000010400780c */ /* 0x001fda00077c1670 */
[----:B------:R-:W-:Y:S05]  /*16490*/  @P6 BRA `(.L_x_555) ;  /* 0x0000000000d86947 */ /* 0x000fea0003800000 */
[----:B------:R-:W-:Y:S02]  /*164a0*/  IMAD R2, R2, 0x200, R17 ;  /* 0x0000020002027824 */ /* 0x000fe400078e0211 */
[----:B------:R-:W-:Y:S02]  /*164b0*/  IMAD.SHL.U32 R3, R3, 0x80, RZ ;  /* 0x0000008003037824 */ /* 0x000fe400078e00ff */
[----:B------:R-:W-:Y:S02]  /*164c0*/  IMAD.MOV.U32 R4, RZ, RZ, RZ ;  /* 0x000000ffff047224 */ /* 0x000fe400078e00ff */
[----:B------:R-:W-:Y:S02]  /*164d0*/  IMAD.MOV.U32 R5, RZ, RZ, R18 ;  /* 0x000000ffff057224 */ /* 0x000fe400078e0012 */
[----:B------:R-:W-:Y:S02]  /*164e0*/  IMAD.MOV.U32 R9, RZ, RZ, R0 ;  /* 0x000000ffff097224 */ /* 0x000fe400078e0000 */
[----:B------:R-:W-:-:S07]  /*164f0*/  IMAD.MOV.U32 R12, RZ, RZ, R6 ;  /* 0x000000ffff0c7224 */ /* 0x000fce00078e0006 */
.L_x_558:
[----:B------:R-:W0:Y:S01]  /*16500*/  S2R R13, SR_CgaCtaId ;  /* 0x00000000000d7919 */ /* 0x000e220000008800 */
[----:B------:R-:W-:Y:S02]  /*16510*/  MOV R14, 0x400 ;  /* 0x00000400000e7802 */ /* 0x000fe40000000f00 */
[----:B------:R-:W-:Y:S02]  /*16520*/  SHF.L.U32 R15, R9, 0x1f, RZ ;  /* 0x0000001f090f7819 */ /* 0x000fe400000006ff */
[----:B0-----:R-:W-:-:S05]  /*16530*/  LEA R13, R13, R14, 0x18 ;  /* 0x0000000e0d0d7211 */ /* 0x001fca00078ec0ff */
[----:B------:R-:W-:-:S04]  /*16540*/  IMAD R14, R12, 0x8, R13 ;  /* 0x000000080c0e7824 */ /* 0x000fc800078e020d */
[----:B------:R-:W0:Y:S02]  /*16550*/  SYNCS.PHASECHK.TRANS64.TRYWAIT P0, [R14+URZ+0x28], R15 ;  /* 0x0000280f0e0075a7 */ /* 0x000e24000800017f */
[----:B0-----:R-:W-:Y:S05]  /*16560*/  @!P0 BRA `(.L_x_556) ;  /* 0x0000000c00b48947 */ /* 0x001fea0003800000 */
.L_x_576:
[----:B0-----:R-:W0:Y:S02]  /*16570*/  S2R R15, SR_TID.X ;  /* 0x00000000000f7919 */ /* 0x001e240000002100 */
[----:B0-----:R-:W-:-:S13]  /*16580*/  LOP3.LUT P0, RZ, R15, 0x7f, RZ, 0xc0, !PT ;  /* 0x0000007f0fff7812 */ /* 0x001fda000780c0ff */
[----:B------:R-:W0:Y:S02]  /*16590*/  @!P0 LDC R15, c[0x0][0x500] ;  /* 0x00014000ff0f8b82 */ /* 0x000e240000000800 */
[----:B0-----:R0:W-:Y:S02]  /*165a0*/  @!P0 SYNCS.ARRIVE.TRANS64 RZ, [R14+URZ], R15 ;  /* 0x0000000f0eff89a7 */ /* 0x0011e4000800003f */
[----:B0-----:R-:W-:-:S04]  /*165b0*/  PRMT R15, R8, 0x9910, RZ ;  /* 0x00009910080f7816 */ /* 0x001fc800000000ff */
[----:B------:R-:W-:-:S13]  /*165c0*/  ISETP.NE.AND P0, PT, R15, 0x2, PT ;  /* 0x000000020f00780c */ /* 0x000fda0003f05270 */
[----:B------:R-:W-:Y:S05]  /*165d0*/  @P0 BRA `(.L_x_557) ;  /* 0x0000000000040947 */ /* 0x000fea0003800000 */
[----:B------:R-:W-:Y:S01]  /*165e0*/  BPT.TRAP 0x1 ;  /* 0x000000040000795c */ /* 0x000fe20000300000 */
.L_x_557:
[----:B------:R-:W-:Y:S01]  /*165f0*/  R2UR UR9, R14 ;  /* 0x000000000e0972ca */ /* 0x000fe200000e0000 */
[--C-:B------:R-:W-:Y:S01]  /*16600*/  IMAD R14, R12, 0x2000, R13.reuse ;  /* 0x000020000c0e7824 */ /* 0x100fe200078e020d */
[----:B------:R-:W-:Y:S01]  /*16610*/  UIADD3 UR4, UP0, UR22, 0xf0, URZ ;  /* 0x000000f016047890 */ /* 0x000fe2000ff1e03f */
[----:B------:R-:W-:Y:S01]  /*16620*/  VIADD R5, R5, 0xffffffff ;  /* 0xffffffff05057836 */ /* 0x000fe20000000000 */
[----:B------:R-:W-:Y:S01]  /*16630*/  R2UR UR11, R3 ;  /* 0x00000000030b72ca */ /* 0x000fe200000e0000 */
[----:B------:R-:W-:Y:S01]  /*16640*/  UIADD3 UR24, UP1, UR22, 0x1f0, URZ ;  /* 0x000001f016187890 */ /* 0x000fe2000ff3e03f */
[----:B------:R-:W-:Y:S01]  /*16650*/  R2UR UR5, R14 ;  /* 0x000000000e0572ca */ /* 0x000fe200000e0000 */
[----:B------:R-:W-:Y:S01]  /*16660*/  IMAD R14, R12, 0x4000, R16 ;  /* 0x000040000c0e7824 */ /* 0x000fe200078e0210 */
[----:B------:R-:W-:Y:S01]  /*16670*/  R2UR UR10, R4 ;  /* 0x00000000040a72ca */ /* 0x000fe200000e0000 */
[----:B------:R-:W-:Y:S01]  /*16680*/  VIADD R12, R12, 0x1 ;  /* 0x000000010c0c7836 */ /* 0x000fe20000000000 */
[----:B------:R-:W-:Y:S01]  /*16690*/  R2UR UR12, R10 ;  /* 0x000000000a0c72ca */ /* 0x000fe200000e0000 */
[----:B------:R-:W-:Y:S01]  /*166a0*/  IMAD R14, R14, 0x2, R13 ;  /* 0x000000020e0e7824 */ /* 0x000fe200078e020d */
[----:B------:R-:W-:Y:S01]  /*166b0*/  R2UR UR19, R2 ;  /* 0x00000000021372ca */ /* 0x000fe200000e0000 */
[----:B------:R-:W-:Y:S01]  /*166c0*/  UIADD3.X UR25, URZ, UR23, URZ, UP1, !UPT ;  /* 0x000000173f197290 */ /* 0x000fe20008ffe43f */
[----:B------:R-:W-:Y:S01]  /*166d0*/  ISETP.GT.AND P1, PT, R5, 0x1, PT ;  /* 0x000000010500780c */ /* 0x000fe20003f24270 */
[----:B------:R-:W-:Y:S01]  /*166e0*/  UMOV UR6, 0x0 ;  /* 0x0000000000067882 */ /* 0x000fe20000000000 */
[----:B------:R-:W-:Y:S01]  /*166f0*/  R2UR UR8, R14 ;  /* 0x000000000e0872ca */ /* 0x000fe200000e0000 */
[----:B------:R-:W-:Y:S01]  /*16700*/  UMOV UR7, 0x10000000 ;  /* 0x1000000000077882 */ /* 0x000fe20000000000 */
[----:B------:R-:W-:Y:S01]  /*16710*/  ISETP.NE.AND P0, PT, R12, 0x5, PT ;  /* 0x000000050c00780c */ /* 0x000fe20003f05270 */
[----:B------:R-:W-:Y:S01]  /*16720*/  UIADD3 UR14, UR5, 0x100, URZ ;  /* 0x00000100050e7890 */ /* 0x000fe2000fffe03f */
[----:B------:R-:W-:Y:S01]  /*16730*/  VIADD R4, R4, 0x20 ;  /* 0x0000002004047836 */ /* 0x000fe20000000000 */
[----:B------:R-:W-:Y:S01]  /*16740*/  UIADD3.X UR5, URZ, UR23, URZ, UP0, !UPT ;  /* 0x000000173f057290 */ /* 0x000fe200087fe43f */
[----:B------:R-:W-:Y:S01]  /*16750*/  SEL R14, RZ, 0x1, P0 ;  /* 0x00000001ff0e7807 */ /* 0x000fe20000000000 */
[----:B------:R-:W-:Y:S01]  /*16760*/  UMOV UR26, 0x30000 ;  /* 0x00030000001a7882 */ /* 0x000fe20000000000 */
[----:B------:R-:W-:-:S02]  /*16770*/  SEL R12, R12, RZ, P0 ;  /* 0x000000ff0c0c7207 */ /* 0x000fc40000000000 */
[----:B------:R-:W-:-:S03]  /*16780*/  LOP3.LUT R9, R9, R14, RZ, 0x3c, !PT ;  /* 0x0000000e09097212 */ /* 0x000fc600078e3cff */
[----:B------:R-:W-:-:S03]  /*16790*/  UIADD3 UR15, UR8, 0xa100, URZ ;  /* 0x0000a100080f7890 */ /* 0x000fc6000fffe03f */
[----:B------:R-:W-:Y:S02]  /*167a0*/  UMOV UR8, UR14 ;  /* 0x0000000e00087c82 */ /* 0x000fe40008000000 */
[----:B------:R0:W-:Y:S02]  /*167b0*/  UTMALDG.3D [UR8], [UR4], desc[UR6] ;  /* 0x00000608040075b4 */ /* 0x0001e40008011000 */
[----:B0-----:R-:W-:Y:S01]  /*167c0*/  UMOV UR8, UR15 ;  /* 0x0000000f00087c82 */ /* 0x001fe20008000000 */
[----:B------:R-:W-:Y:S02]  /*167d0*/  UMOV UR11, UR19 ;  /* 0x00000013000b7c82 */ /* 0x000fe40008000000 */
[----:B------:R0:W-:Y:S02]  /*167e0*/  UTMALDG.3D.MULTICAST [UR8], [UR24], UR26, desc[UR6] ;  /* 0x00000608180073b4 */ /* 0x0001e4000801181a */
[----:B0-----:R-:W-:Y:S05]  /*167f0*/  @P1 BRA `(.L_x_558) ;  /* 0xfffffffc00401947 */ /* 0x001fea000383ffff */
.L_x_555:
[----:B------:R-:W-:Y:S05]  /*16800*/  BSYNC B1 ;  /* 0x0000000000017941 */ /* 0x000fea0003800000 */
.L_x_554:
[----:B------:R-:W2:Y:S01]  /*16810*/  LDL.LU R15, [R1+0x200] ;  /* 0x00020000010f7983 */ /* 0x000ea20000300800 */
[----:B------:R-:W-:Y:S01]  /*16820*/  LOP3.LUT P0, RZ, R11, 0xff, RZ, 0xc0, !PT ;  /* 0x000000ff0bff7812 */ /* 0x000fe2000780c0ff */
[C---:B------:R-:W-:Y:S01]  /*16830*/  IMAD.IADD R6, R7.reuse, 0x1, R6 ;  /* 0x0000000107067824 */ /* 0x040fe200078e0206 */
[----:B------:R-:W-:Y:S01]  /*16840*/  ULDC.64 UR4, c[0x0][0x650] ;  /* 0x0001940000047ab9 */ /* 0x000fe20000000a00 */
[----:B------:R-:W3:Y:S01]  /*16850*/  LDL.LU R14, [R1+0x204] ;  /* 0x00020400010e7983 */ /* 0x000ee20000300800 */
[----:B------:R-:W-:Y:S01]  /*16860*/  ISETP.GE.U32.AND P1, PT, R7, 0x5, PT ;  /* 0x000000050700780c */ /* 0x000fe20003f26070 */
[----:B------:R-:W-:Y:S01]  /*16870*/  BSSY B1, `(.L_x_559) ;  /* 0x000006e000017945 */ /* 0x000fe20003800000 */
[----:B------:R-:W-:Y:S01]  /*16880*/  IMAD.MOV.U32 R10, RZ, RZ, -0x1 ;  /* 0xffffffffff0a7424 */ /* 0x000fe200078e00ff */
[----:B------:R-:W-:Y:S02]  /*16890*/  PRMT R4, RZ, 0x7610, R4 ;  /* 0x00007610ff047816 */ /* 0x000fe40000000004 */
[----:B------:R-:W-:-:S04]  /*168a0*/  PRMT R11, RZ, 0x7610, R11 ;  /* 0x00007610ff0b7816 */ /* 0x000fc8000000000b */
[----:B------:R-:W0:Y:S01]  /*168b0*/  @P0 S2R R3, SR_CgaCtaId ;  /* 0x0000000000030919 */ /* 0x000e220000008800 */
[----:B------:R-:W-:-:S04]  /*168c0*/  @P0 MOV R2, 0x400 ;  /* 0x0000040000020802 */ /* 0x000fc80000000f00 */
[----:B0-----:R-:W-:-:S04]  /*168d0*/  @P0 LEA R2, R3, R2, 0x18 ;  /* 0x0000000203020211 */ /* 0x001fc800078ec0ff */
[----:B------:R0:W-:Y:S01]  /*168e0*/  @P0 SYNCS.ARRIVE.TRANS64.A1T0 RZ, [R2+URZ+0x68], RZ ;  /* 0x000068ff02ff09a7 */ /* 0x0001e2000810003f */
[----:B------:R-:W-:-:S04]  /*168f0*/  ISETP.GT.U32.AND P0, PT, R6, 0x4, PT ;  /* 0x000000040600780c */ /* 0x000fc80003f04070 */
[----:B------:R-:W-:Y:S01]  /*16900*/  ISETP.LT.U32.AND P0, PT, R7, 0x5, P0 ;  /* 0x000000050700780c */ /* 0x000fe20000701070 */
[----:B0-----:R-:W-:-:S04]  /*16910*/  IMAD.WIDE.U32 R2, R6, -0x33333333, RZ ;  /* 0xcccccccd06027825 */ /* 0x001fc800078e00ff */
[----:B------:R-:W-:Y:S01]  /*16920*/  IMAD.MOV.U32 R2, RZ, RZ, -0x1 ;  /* 0xffffffffff027424 */ /* 0x000fe200078e00ff */
[----:B------:R-:W-:Y:S02]  /*16930*/  SHF.R.U32.HI R5, RZ, 0x2, R3 ;  /* 0x00000002ff057819 */ /* 0x000fe40000011603 */
[----:B------:R-:W-:-:S03]  /*16940*/  SEL R3, RZ, 0x1, !P0 ;  /* 0x00000001ff037807 */ /* 0x000fc60004000000 */
[----:B------:R-:W-:Y:S01]  /*16950*/  IMAD R6, R5, -0x5, R6 ;  /* 0xfffffffb05067824 */ /* 0x000fe200078e0206 */
[----:B------:R-:W-:Y:S01]  /*16960*/  LOP3.LUT R0, R0, R3, RZ, 0x3c, !PT ;  /* 0x0000000300007212 */ /* 0x000fe200078e3cff */
[----:B------:R-:W-:-:S03]  /*16970*/  IMAD.MOV.U32 R3, RZ, RZ, -0x1 ;  /* 0xffffffffff037424 */ /* 0x000fc600078e00ff */
[----:B------:R-:W-:Y:S02]  /*16980*/  @P1 LOP3.LUT R0, R0, 0x1, R5, 0x78, !PT ;  /* 0x0000000100001812 */ /* 0x000fe400078e7805 */
[----:B---3--:R-:W-:-:S04]  /*16990*/  IADD3 R14, P0, R14, UR20, RZ ;  /* 0x000000140e0e7c10 */ /* 0x008fc8000ff1e0ff */
[----:B--2---:R-:W-:Y:S01]  /*169a0*/  IADD3.X R15, R15, UR13, RZ, P0, !PT ;  /* 0x0000000d0f0f7c10 */ /* 0x004fe200087fe4ff */
[----:B------:R0:W-:Y:S01]  /*169b0*/  STL [R1+0x204], R14 ;  /* 0x0002040e01007387 */ /* 0x0001e20000100800 */
[----:B------:R-:W-:-:S03]  /*169c0*/  ISETP.GE.U32.AND P0, PT, R14, UR4, PT ;  /* 0x000000040e007c0c */ /* 0x000fc6000bf06070 */
[----:B------:R0:W-:Y:S01]  /*169d0*/  STL [R1+0x200], R15 ;  /* 0x0002000f01007387 */ /* 0x0001e20000100800 */
[----:B------:R-:W-:-:S13]  /*169e0*/  ISETP.GE.U32.AND.EX P0, PT, R15, UR5, PT, P0 ;  /* 0x000000050f007c0c */ /* 0x000fda000bf06100 */
[----:B0-----:R-:W-:Y:S05]  /*169f0*/  @P0 BRA `(.L_x_560) ;  /* 0x0000000400540947 */ /* 0x001fea0003800000 */
[----:B------:R-:W0:Y:S01]  /*16a00*/  S2R R9, SR_CTAID.X ;  /* 0x0000000000097919 */ /* 0x000e220000002500 */
[----:B------:R-:W1:Y:S01]  /*16a10*/  LDC R13, c[0x0][0x65c] ;  /* 0x00019700ff0d7b82 */ /* 0x000e620000000800 */
[----:B------:R-:W-:Y:S01]  /*16a20*/  ULDC UR4, c[0x0][0x150] ;  /* 0x0000540000047ab9 */ /* 0x000fe20000000800 */
[----:B------:R-:W-:Y:S01]  /*16a30*/  ULDC UR7, c[0x0][0x630] ;  /* 0x00018c0000077ab9 */ /* 0x000fe20000000800 */
[----:B------:R-:W2:Y:S05]  /*16a40*/  S2R R2, SR_CTAID.Y ;  /* 0x0000000000027919 */ /* 0x000eaa0000002600 */
[----:B------:R-:W3:Y:S01]  /*16a50*/  LDC R4, c[0x0][0x144] ;  /* 0x00005100ff047b82 */ /* 0x000ee20000000800 */
[----:B-1----:R-:W-:-:S02]  /*16a60*/  ISETP.NE.AND P2, PT, R13, 0x1, PT ;  /* 0x000000010d00780c */ /* 0x002fc40003f45270 */
[----:B0-----:R-:W-:-:S05]  /*16a70*/  I2FP.F32.U32 R3, R9 ;  /* 0x0000000900037245 */ /* 0x001fca0000201000 */
[----:B------:R-:W-:Y:S01]  /*16a80*/  FMUL R5, R3, UR4 ;  /* 0x0000000403057c20 */ /* 0x000fe20008400000 */
[----:B--2---:R-:W-:Y:S01]  /*16a90*/  I2FP.F32.U32 R3, R2 ;  /* 0x0000000200037245 */ /* 0x004fe20000201000 */
[----:B------:R-:W-:-:S04]  /*16aa0*/  ULDC UR4, c[0x0][0x154] ;  /* 0x0000550000047ab9 */ /* 0x000fc80000000800 */
[----:B------:R-:W-:Y:S01]  /*16ab0*/  FMUL R12, R3, UR4 ;  /* 0x00000004030c7c20 */ /* 0x000fe20008400000 */
[----:B------:R-:W0:Y:S01]  /*16ac0*/  F2I.U32.TRUNC.NTZ R5, R5 ;  /* 0x0000000500057305 */ /* 0x000e22000020f000 */
[----:B------:R-:W1:Y:S01]  /*16ad0*/  LDC R3, c[0x0][0x148] ;  /* 0x00005200ff037b82 */ /* 0x000e620000000800 */
[----:B------:R-:W-:Y:S02]  /*16ae0*/  ULDC.64 UR4, c[0x0][0x628] ;  /* 0x00018a0000047ab9 */ /* 0x000fe40000000a00 */
[----:B------:R-:W-:-:S04]  /*16af0*/  ISETP.NE.U32.AND P0, PT, RZ, UR4, PT ;  /* 0x00000004ff007c0c */ /* 0x000fc8000bf05070 */
[----:B------:R-:W2:Y:S01]  /*16b00*/  F2I.U32.TRUNC.NTZ R12, R12 ;  /* 0x0000000c000c7305 */ /* 0x000ea2000020f000 */
[----:B------:R-:W-:Y:S01]  /*16b10*/  ISETP.NE.AND.EX P0, PT, RZ, UR5, PT, P0 ;  /* 0x00000005ff007c0c */ /* 0x000fe2000bf05300 */
[----:B0-----:R-:W-:-:S04]  /*16b20*/  IMAD.MOV R10, RZ, RZ, -R5 ;  /* 0x000000ffff0a7224 */ /* 0x001fc800078e0a05 */
[----:B---3--:R-:W-:Y:S02]  /*16b30*/  IMAD R9, R4, R10, R9 ;  /* 0x0000000a04097224 */ /* 0x008fe400078e0209 */
[----:B--2---:R-:W-:-:S04]  /*16b40*/  IMAD.MOV R4, RZ, RZ, -R12 ;  /* 0x000000ffff047224 */ /* 0x004fc800078e0a0c */
[----:B-1----:R-:W-:Y:S02]  /*16b50*/  @P2 IMAD R9, R3, R4, R2 ;  /* 0x0000000403092224 */ /* 0x002fe400078e0202 */
[----:B------:R-:W-:Y:S02]  /*16b60*/  IMAD.MOV.U32 R2, RZ, RZ, R14 ;  /* 0x000000ffff027224 */ /* 0x000fe400078e000e */
[----:B------:R-:W-:Y:S01]  /*16b70*/  IMAD.MOV.U32 R3, RZ, RZ, R15 ;  /* 0x000000ffff037224 */ /* 0x000fe200078e000f */
[----:B------:R-:W-:Y:S06]  /*16b80*/  @!P0 BRA `(.L_x_561) ;  /* 0x0000000000288947 */ /* 0x000fec0003800000 */
[----:B------:R-:W-:Y:S02]  /*16b90*/  ULDC UR6, c[0x0][0x634] ;  /* 0x00018d0000067ab9 */ /* 0x000fe40000000800 */
[----:B------:R-:W-:-:S05]  /*16ba0*/  IADD3 R3, P0, R14, UR6, RZ ;  /* 0x000000060e037c10 */ /* 0x000fca000ff1e0ff */
[----:B------:R-:W-:-:S04]  /*16bb0*/  IMAD.X R10, RZ, RZ, R15, P0 ;  /* 0x000000ffff0a7224 */ /* 0x000fc800000e060f */
[----:B------:R-:W-:-:S04]  /*16bc0*/  IMAD.WIDE.U32 R4, R10, UR4, RZ ;  /* 0x000000040a047c25 */ /* 0x000fc8000f8e00ff */
[----:B------:R-:W-:-:S04]  /*16bd0*/  IMAD.WIDE.U32 R4, P0, R3, UR5, R4 ;  /* 0x0000000503047c25 */ /* 0x000fc8000f800004 */
[----:B------:R-:W-:-:S04]  /*16be0*/  IMAD.WIDE.U32 R2, R3, UR4, RZ ;  /* 0x0000000403027c25 */ /* 0x000fc8000f8e00ff */
[----:B------:R-:W-:Y:S01]  /*16bf0*/  IMAD.MOV.U32 R2, RZ, RZ, R5 ;  /* 0x000000ffff027224 */ /* 0x000fe200078e0005 */
[----:B------:R-:W-:Y:S01]  /*16c00*/  IADD3 RZ, P1, R3, R4, RZ ;  /* 0x0000000403ff7210 */ /* 0x000fe20007f3e0ff */
[----:B------:R-:W-:-:S04]  /*16c10*/  IMAD.X R3, RZ, RZ, RZ, P0 ;  /* 0x000000ffff037224 */ /* 0x000fc800000e06ff */
[----:B------:R-:W-:-:S08]  /*16c20*/  IMAD.WIDE.U32.X R2, R10, UR5, R2, P1 ;  /* 0x000000050a027c25 */ /* 0x000fd000088e0402 */
.L_x_561:
[--C-:B------:R-:W-:Y:S01]  /*16c30*/  SHF.R.U64 R10, R2, UR7, R3.reuse ;  /* 0x00000007020a7c19 */ /* 0x100fe20008001203 */
[----:B------:R-:W-:Y:S01]  /*16c40*/  ULDC.64 UR4, c[0x0][0x620] ;  /* 0x0001880000047ab9 */ /* 0x000fe20000000a00 */
[----:B------:R-:W-:Y:S01]  /*16c50*/  SHF.R.U32.HI R2, RZ, UR7, R3 ;  /* 0x00000007ff027c19 */ /* 0x000fe20008011603 */
[----:B------:R-:W-:Y:S01]  /*16c60*/  IMAD.MOV.U32 R3, RZ, RZ, R15 ;  /* 0x000000ffff037224 */ /* 0x000fe200078e000f */
[----:B------:R-:W-:Y:S01]  /*16c70*/  IADD3 R5, P0, RZ, -R10, RZ ;  /* 0x8000000aff057210 */ /* 0x000fe20007f1e0ff */
[----:B------:R-:W-:-:S04]  /*16c80*/  ULDC.64 UR6, c[0x0][0x640] ;  /* 0x0001900000067ab9 */ /* 0x000fc80000000a00 */
[----:B------:R-:W-:Y:S01]  /*16c90*/  IMAD.X R2, RZ, RZ, ~R2, P0 ;  /* 0x000000ffff027224 */ /* 0x000fe200000e0e02 */
[----:B------:R-:W-:-:S03]  /*16ca0*/  ISETP.NE.U32.AND P0, PT, RZ, UR6, PT ;  /* 0x00000006ff007c0c */ /* 0x000fc6000bf05070 */
[----:B------:R-:W-:Y:S01]  /*16cb0*/  IMAD R2, R2, UR4, RZ ;  /* 0x0000000402027c24 */ /* 0x000fe2000f8e02ff */
[----:B------:R-:W-:-:S03]  /*16cc0*/  ISETP.NE.AND.EX P0, PT, RZ, UR7, PT, P0 ;  /* 0x00000007ff007c0c */ /* 0x000fc6000bf05300 */
[----:B------:R-:W-:Y:S02]  /*16cd0*/  IMAD R13, R5, UR5, R2 ;  /* 0x00000005050d7c24 */ /* 0x000fe4000f8e0202 */
[----:B------:R-:W-:-:S04]  /*16ce0*/  IMAD.MOV.U32 R2, RZ, RZ, R14 ;  /* 0x000000ffff027224 */ /* 0x000fc800078e000e */
[----:B------:R-:W-:Y:S01]  /*16cf0*/  IMAD.WIDE.U32 R2, R5, UR4, R2 ;  /* 0x0000000405027c25 */ /* 0x000fe2000f8e0002 */
[----:B------:R-:W-:-:S03]  /*16d00*/  ULDC UR4, c[0x0][0x618] ;  /* 0x0001860000047ab9 */ /* 0x000fc60000000800 */
[----:B------:R-:W-:-:S05]  /*16d10*/  IMAD.IADD R3, R3, 0x1, R13 ;  /* 0x0000000103037824 */ /* 0x000fca00078e020d */
[--C-:B------:R-:W-:Y:S02]  /*16d20*/  SHF.R.U64 R12, R2, UR4, R3.reuse ;  /* 0x00000004020c7c19 */ /* 0x100fe40008001203 */
[----:B------:R-:W-:Y:S01]  /*16d30*/  SHF.R.U32.HI R3, RZ, UR4, R3 ;  /* 0x00000004ff037c19 */ /* 0x000fe20008011603 */
[----:B------:R-:W-:-:S03]  /*16d40*/  ULDC UR4, c[0x0][0x608] ;  /* 0x0001820000047ab9 */ /* 0x000fc60000000800 */
[--C-:B------:R-:W-:Y:S02]  /*16d50*/  SHF.R.U64 R13, R12, UR4, R3.reuse ;  /* 0x000000040c0d7c19 */ /* 0x100fe40008001203 */
[----:B------:R-:W-:Y:S01]  /*16d60*/  SHF.R.U32.HI R2, RZ, UR4, R3 ;  /* 0x00000004ff027c19 */ /* 0x000fe20008011603 */
[----:B------:R-:W-:-:S03]  /*16d70*/  ULDC UR4, c[0x0][0x658] ;  /* 0x0001960000047ab9 */ /* 0x000fc60000000800 */
[--C-:B------:R-:W-:Y:S02]  /*16d80*/  SHF.R.U64 R14, R13, UR4, R2.reuse ;  /* 0x000000040d0e7c19 */ /* 0x100fe40008001202 */
[----:B------:R-:W-:-:S03]  /*16d90*/  SHF.R.U32.HI R3, RZ, UR4, R2 ;  /* 0x00000004ff037c19 */ /* 0x000fc60008011602 */
        /* <DEDUP_REMOVED lines=12> */
.L_x_562:
[----:B------:R-:W-:Y:S01]  /*16e60*/  ULDC UR4, c[0x0][0x648] ;  /* 0x0001920000047ab9 */ /* 0x000fe20000000800 */
[----:B------:R-:W-:Y:S02]  /*16e70*/  LOP3.LUT R13, R13, UR17, RZ, 0xc0, !PT ;  /* 0x000000110d0d7c12 */ /* 0x000fe4000f8ec0ff */
[----:B------:R-:W-:Y:S01]  /*16e80*/  SHF.R.U64 R2, R2, UR4, R3 ;  /* 0x0000000402027c19 */ /* 0x000fe20008001203 */
[----:B------:R-:W-:-:S04]  /*16e90*/  ULDC UR4, c[0x0][0x638] ;  /* 0x00018e0000047ab9 */ /* 0x000fc80000000800 */
[----:B------:R-:W-:Y:S02]  /*16ea0*/  IMAD.MOV R3, RZ, RZ, -R2 ;  /* 0x000000ffff037224 */ /* 0x000fe400078e0a02 */
[----:B------:R-:W-:Y:S02]  /*16eb0*/  IMAD R4, R2, UR18, R13 ;  /* 0x0000001202047c24 */ /* 0x000fe4000f8e020d */
[----:B------:R-:W-:Y:S01]  /*16ec0*/  IMAD R14, R3, UR4, R14 ;  /* 0x00000004030e7c24 */ /* 0x000fe2000f8e020e */
[----:B------:R-:W-:Y:S01]  /*16ed0*/  ULDC UR4, c[0x0][0x610] ;  /* 0x0001840000047ab9 */ /* 0x000fe20000000800 */
[----:B------:R-:W-:Y:S01]  /*16ee0*/  LOP3.LUT R3, R12, UR16, RZ, 0xc0, !PT ;  /* 0x000000100c037c12 */ /* 0x000fe2000f8ec0ff */
[----:B------:R-:W-:Y:S01]  /*16ef0*/  IMAD R9, R4, UR4, R9 ;  /* 0x0000000404097c24 */ /* 0x000fe2000f8e0209 */
[----:B------:R-:W-:Y:S01]  /*16f00*/  ULDC UR4, c[0x0][0x600] ;  /* 0x0001800000047ab9 */ /* 0x000fe20000000800 */
[----:B------:R-:W-:Y:S02]  /*16f10*/  IMAD.MOV.U32 R4, RZ, RZ, 0x1 ;  /* 0x00000001ff047424 */ /* 0x000fe400078e00ff */
[----:B------:R-:W-:-:S05]  /*16f20*/  IMAD R14, R14, UR4, R3 ;  /* 0x000000040e0e7c24 */ /* 0x000fca000f8e0203 */
[----:B------:R-:W-:Y:S02]  /*16f30*/  SEL R2, R14, R9, !P2 ;  /* 0x000000090e027207 */ /* 0x000fe40005000000 */
[----:B------:R-:W-:-:S07]  /*16f40*/  SEL R3, R9, R14, !P2 ;  /* 0x0000000e09037207 */ /* 0x000fce0005000000 */
.L_x_560:
[----:B------:R-:W-:Y:S05]  /*16f50*/  BSYNC B1 ;  /* 0x0000000000017941 */ /* 0x000fea0003800000 */
.L_x_559:
[----:B------:R-:W-:-:S13]  /*16f60*/  LOP3.LUT P0, RZ, R4, 0xff, RZ, 0xc0, !PT ;  /* 0x000000ff04ff7812 */ /* 0x000fda000780c0ff */
[----:B------:R-:W-:Y:S05]  /*16f70*/  @P0 BRA `(.L_x_563) ;  /* 0xfffffff4002c0947 */ /* 0x000fea000383ffff */
[----:B------:R-:W-:Y:S05]  /*16f80*/  BSYNC B0 ;  /* 0x0000000000007941 */ /* 0x000fea0003800000 */
.L_x_552:
[----:B------:R-:W-:-:S03]  /*16f90*/  UMOV UR4, 0xffffffff ;  /* 0xffffffff00047882 */ /* 0x000fc60000000000 */
[----:B------:R-:W-:Y:S05]  /*16fa0*/  BRA.DIV UR4, `(.L_x_564) ;  /* 0x0000000604387947 */ /* 0x000fea000b800000 */
[----:B------:R-:W-:-:S13]  /*16fb0*/  ELECT P6, URZ, PT ;  /* 0x00000000003f782f */ /* 0x000fda00038c0000 */
.L_x_579:
[----:B------:R-:W-:Y:S04]  /*16fc0*/  BSSY B0, `(.L_x_565) ;  /* 0x0000034000007945 */ /* 0x000fe80003800000 */
[----:B------:R-:W-:Y:S05]  /*16fd0*/  @!P6 BRA `(.L_x_566) ;  /* 0x0000000000c8e947 */ /* 0x000fea0003800000 */
[----:B------:R-:W-:-:S04]  /*16fe0*/  LOP3.LUT R19, R19, 0x2, RZ, 0xfc, !PT ;  /* 0x0000000213137812 */ /* 0x000fc800078efcff */
[----:B------:R-:W-:-:S13]  /*16ff0*/  ISETP.NE.AND P0, PT, R19, 0x3, PT ;  /* 0x000000031300780c */ /* 0x000fda0003f05270 */
[----:B------:R-:W-:Y:S05]  /*17000*/  @!P0 BRA `(.L_x_567) ;  /* 0x0000000000048947 */ /* 0x000fea0003800000 */
[----:B------:R-:W-:Y:S01]  /*17010*/  BPT.TRAP 0x1 ;  /* 0x000000040000795c */ /* 0x000fe20000300000 */
.L_x_567:
[----:B------:R-:W0:Y:S01]  /*17020*/  S2R R3, SR_CgaCtaId ;  /* 0x0000000000037919 */ /* 0x000e220000008800 */
[----:B------:R-:W-:-:S04]  /*17030*/  MOV R2, 0x400 ;  /* 0x0000040000027802 */ /* 0x000fc80000000f00 */
[----:B0-----:R-:W-:Y:S02]  /*17040*/  LEA R3, R3, R2, 0x18 ;  /* 0x0000000203037211 */ /* 0x001fe400078ec0ff */
[----:B------:R-:W-:-:S03]  /*17050*/  SHF.L.U32 R2, R0, 0x1f, RZ ;  /* 0x0000001f00027819 */ /* 0x000fc600000006ff */
[----:B------:R-:W-:-:S04]  /*17060*/  VIADD R3, R3, 0x28 ;  /* 0x0000002803037836 */ /* 0x000fc80000000000 */
[----:B------:R-:W-:-:S04]  /*17070*/  IMAD R5, R6, 0x8, R3 ;  /* 0x0000000806057824 */ /* 0x000fc800078e0203 */
[----:B------:R-:W0:Y:S02]  /*17080*/  SYNCS.PHASECHK.TRANS64.TRYWAIT P0, [R5+URZ], R2 ;  /* 0x00000002050075a7 */ /* 0x000e24000800017f */
[----:B0-----:R-:W-:Y:S05]  /*17090*/  @!P0 BRA `(.L_x_568) ;  /* 0x00000004001c8947 */ /* 0x001fea0003800000 */
.L_x_580:
[----:B------:R-:W-:-:S05]  /*170a0*/  VIADD R6, R6, 0x1 ;  /* 0x0000000106067836 */ /* 0x000fca0000000000 */
[----:B------:R-:W-:-:S04]  /*170b0*/  ISETP.NE.AND P0, PT, R6, 0x5, PT ;  /* 0x000000050600780c */ /* 0x000fc80003f05270 */
[----:B0-----:R-:W-:Y:S02]  /*170c0*/  SEL R5, RZ, 0x1, P0 ;  /* 0x00000001ff057807 */ /* 0x001fe40000000000 */
[----:B------:R-:W-:Y:S02]  /*170d0*/  SEL R6, R6, RZ, P0 ;  /* 0x000000ff06067207 */ /* 0x000fe40000000000 */
[----:B------:R-:W-:-:S03]  /*170e0*/  LOP3.LUT R5, R0, R5, RZ, 0x3c, !PT ;  /* 0x0000000500057212 */ /* 0x000fc600078e3cff */
[----:B------:R-:W-:Y:S01]  /*170f0*/  IMAD R7, R6, 0x8, R3 ;  /* 0x0000000806077824 */ /* 0x000fe200078e0203 */
[----:B------:R-:W-:-:S04]  /*17100*/  SHF.L.U32 R0, R5, 0x1f, RZ ;  /* 0x0000001f05007819 */ /* 0x000fc800000006ff */
[----:B------:R-:W0:Y:S02]  /*17110*/  SYNCS.PHASECHK.TRANS64.TRYWAIT P0, [R7+URZ], R0 ;  /* 0x00000000070075a7 */ /* 0x000e24000800017f */
[----:B0-----:R-:W-:Y:S05]  /*17120*/  @!P0 BRA `(.L_x_569) ;  /* 0x00000004000c8947 */ /* 0x001fea0003800000 */
.L_x_581:
[----:B0-----:R-:W-:-:S05]  /*17130*/  VIADD R0, R6, 0x1 ;  /* 0x0000000106007836 */ /* 0x001fca0000000000 */
[----:B------:R-:W-:-:S04]  /*17140*/  ISETP.NE.AND P0, PT, R0, 0x5, PT ;  /* 0x000000050000780c */ /* 0x000fc80003f05270 */
[----:B------:R-:W-:Y:S02]  /*17150*/  SEL R2, RZ, 0x1, P0 ;  /* 0x00000001ff027807 */ /* 0x000fe40000000000 */
[----:B------:R-:W-:Y:S02]  /*17160*/  SEL R4, R0, RZ, P0 ;  /* 0x000000ff00047207 */ /* 0x000fe40000000000 */
[----:B------:R-:W-:-:S03]  /*17170*/  LOP3.LUT R5, R5, R2, RZ, 0x3c, !PT ;  /* 0x0000000205057212 */ /* 0x000fc600078e3cff */
[----:B------:R-:W-:Y:S01]  /*17180*/  IMAD R7, R4, 0x8, R3 ;  /* 0x0000000804077824 */ /* 0x000fe200078e0203 */
[----:B------:R-:W-:-:S04]  /*17190*/  SHF.L.U32 R0, R5, 0x1f, RZ ;  /* 0x0000001f05007819 */ /* 0x000fc800000006ff */
[----:B------:R-:W0:Y:S02]  /*171a0*/  SYNCS.PHASECHK.TRANS64.TRYWAIT P0, [R7+URZ], R0 ;  /* 0x00000000070075a7 */ /* 0x000e24000800017f */
[----:B0-----:R-:W-:Y:S05]  /*171b0*/  @!P0 BRA `(.L_x_570) ;  /* 0x0000000000fc8947 */ /* 0x001fea0003800000 */
.L_x_582:
        /* <DEDUP_REMOVED lines=9> */
.L_x_583:
[----:B0-----:R-:W-:-:S05]  /*17250*/  VIADD R0, R4, 0x1 ;  /* 0x0000000104007836 */ /* 0x001fca0000000000 */
[----:B------:R-:W-:-:S04]  /*17260*/  ISETP.NE.AND P0, PT, R0, 0x5, PT ;  /* 0x000000050000780c */ /* 0x000fc80003f05270 */
[----:B------:R-:W-:Y:S02]  /*17270*/  SEL R2, RZ, 0x1, P0 ;  /* 0x00000001ff027807 */ /* 0x000fe40000000000 */
[----:B------:R-:W-:Y:S02]  /*17280*/  SEL R0, R0, RZ, P0 ;  /* 0x000000ff00007207 */ /* 0x000fe40000000000 */
[----:B------:R-:W-:-:S03]  /*17290*/  LOP3.LUT R2, R5, R2, RZ, 0x3c, !PT ;  /* 0x0000000205027212 */ /* 0x000fc600078e3cff */
[----:B------:R-:W-:Y:S01]  /*172a0*/  IMAD R3, R0, 0x8, R3 ;  /* 0x0000000800037824 */ /* 0x000fe200078e0203 */
[----:B------:R-:W-:-:S07]  /*172b0*/  SHF.L.U32 R0, R2, 0x1f, RZ ;  /* 0x0000001f02007819 */ /* 0x000fce00000006ff */
.L_x_572:
[----:B0-----:R0:W1:Y:S02]  /*172c0*/  SYNCS.PHASECHK.TRANS64.TRYWAIT P0, [R3+URZ], R0 ;  /* 0x00000000030075a7 */ /* 0x001064000800017f */
[----:B-1----:R-:W-:Y:S05]  /*172d0*/  @!P0 NANOSLEEP.SYNCS 0x989680 ;  /* 0x009896800000895d */ /* 0x002fea0003900000 */
[----:B------:R-:W1:Y:S02]  /*172e0*/  @!P0 SYNCS.PHASECHK.TRANS64 P0, [R3+URZ], R0 ;  /* 0x00000000030085a7 */ /* 0x000e64000800007f */
[----:B-1----:R-:W-:Y:S05]  /*172f0*/  @!P0 BRA `(.L_x_572) ;  /* 0xfffffffc00f08947 */ /* 0x002fea000383ffff */
.L_x_566:
[----:B------:R-:W-:Y:S05]  /*17300*/  BSYNC B0 ;  /* 0x0000000000007941 */ /* 0x000fea0003800000 */
.L_x_565:
[----:B------:R-:W-:Y:S05]  /*17310*/  EXIT ;  /* 0x000000000000794d */ /* 0x000fea0003800000 */
.L_x_21:
[----:B-1----:R1:W2:Y:S02]  /*17320*/  SYNCS.PHASECHK.TRANS64.TRYWAIT P1, [R4+URZ], R3 ;  /* 0x00000003040075a7 */ /* 0x0022a4000802017f */
[----:B--2---:R-:W-:Y:S05]  /*17330*/  @!P1 NANOSLEEP.SYNCS 0x989680 ;  /* 0x009896800000995d */ /* 0x004fea0003900000 */
[----:B------:R-:W2:Y:S02]  /*17340*/  @!P1 SYNCS.PHASECHK.TRANS64 P1, [R4+URZ], R3 ;  /* 0x00000003040095a7 */ /* 0x000ea4000802007f */
[----:B--2---:R-:W-:Y:S05]  /*17350*/  @!P1 BRA `(.L_x_21) ;  /* 0xfffffffc00f09947 */ /* 0x004fea000383ffff */
[----:B------:R-:W-:Y:S05]  /*17360*/  BRA `(.L_x_20) ;  /* 0xfffffea000887947 */ /* 0x000fea000383ffff */
.L_x_26:
[----:B-1----:R1:W2:Y:S02]  /*17370*/  SYNCS.PHASECHK.TRANS64.TRYWAIT P1, [R6+URZ], R7 ;  /* 0x00000007060075a7 */ /* 0x0022a4000802017f */
[----:B--2---:R-:W-:Y:S05]  /*17380*/  @!P1 NANOSLEEP.SYNCS 0x989680 ;  /* 0x009896800000995d */ /* 0x004fea0003900000 */
[----:B------:R-:W2:Y:S02]  /*17390*/  @!P1 SYNCS.PHASECHK.TRANS64 P1, [R6+URZ], R7 ;  /* 0x00000007060095a7 */ /* 0x000ea4000802007f */
[----:B--2---:R-:W-:Y:S05]  /*173a0*/  @!P1 BRA `(.L_x_26) ;  /* 0xfffffffc00f09947 */ /* 0x004fea000383ffff */
[----:B------:R-:W-:Y:S05]  /*173b0*/  BRA `(.L_x_25) ;  /* 0xfffffeb400d07947 */ /* 0x000fea000383ffff */
.L_x_553:
[----:B------:R-:W-:Y:S01]  /*173c0*/  BSSY B1, `(.L_x_573) ;  /* 0x0000006000017945 */ /* 0x000fe20003800000 */
[----:B------:R-:W-:-:S07]  /*173d0*/  IMAD.MOV.U32 R15, RZ, RZ, -0x1 ;  /* 0xffffffffff0f7424 */ /* 0x000fce00078e00ff */
[----:B------:R-:W-:Y:S05]  /*173e0*/  WARPSYNC.COLLECTIVE R15, `(.L_x_574) ;  /* 0x000000000f0c7348 */ /* 0x000fea0003c00000 */
[----:B------:R-:W-:Y:S02]  /*173f0*/  ELECT P6, UR62, PT ;  /* 0x00000000003e782f */ /* 0x000fe400038c0000 */
[----:B------:R-:W-:Y:S01]  /*17400*/  MOV R14, UR62 ;  /* 0x0000003e000e7c02 */ /* 0x000fe20008000f00 */
[----:B------:R-:W-:Y:S10]  /*17410*/  ENDCOLLECTIVE ;  /* 0x000000000000791b */ /* 0x000ff40003800000 */
.L_x_574:
[----:B------:R-:W-:Y:S05]  /*17420*/  BSYNC B1 ;  /* 0x0000000000017941 */ /* 0x000fea0003800000 */
.L_x_573:
[----:B------:R-:W-:Y:S05]  /*17430*/  BRA `(.L_x_575) ;  /* 0xfffffff000087947 */ /* 0x000fea000383ffff */
.L_x_556:
[----:B0-----:R0:W1:Y:S02]  /*17440*/  SYNCS.PHASECHK.TRANS64.TRYWAIT P0, [R14+URZ+0x28], R15 ;  /* 0x0000280f0e0075a7 */ /* 0x001064000800017f */
[----:B-1----:R-:W-:Y:S05]  /*17450*/  @!P0 NANOSLEEP.SYNCS 0x989680 ;  /* 0x009896800000895d */ /* 0x002fea0003900000 */
[----:B------:R-:W1:Y:S02]  /*17460*/  @!P0 SYNCS.PHASECHK.TRANS64 P0, [R14+URZ+0x28], R15 ;  /* 0x0000280f0e0085a7 */ /* 0x000e64000800007f */
[----:B-1----:R-:W-:Y:S05]  /*17470*/  @!P0 BRA `(.L_x_556) ;  /* 0xfffffffc00f08947 */ /* 0x002fea000383ffff */
[----:B------:R-:W-:Y:S05]  /*17480*/  BRA `(.L_x_576) ;  /* 0xfffffff000387947 */ /* 0x000fea000383ffff */
.L_x_564:
[----:B------:R-:W-:Y:S01]  /*17490*/  BSSY B0, `(.L_x_577) ;  /* 0x0000006000007945 */ /* 0x000fe20003800000 */
[----:B------:R-:W-:-:S07]  /*174a0*/  IMAD.MOV.U32 R15, RZ, RZ, -0x1 ;  /* 0xffffffffff0f7424 */ /* 0x000fce00078e00ff */
[----:B------:R-:W-:Y:S05]  /*174b0*/  WARPSYNC.COLLECTIVE R15, `(.L_x_578) ;  /* 0x000000000f0c7348 */ /* 0x000fea0003c00000 */
[----:B------:R-:W-:Y:S02]  /*174c0*/  ELECT P6, UR62, PT ;  /* 0x00000000003e782f */ /* 0x000fe400038c0000 */
[----:B------:R-:W-:Y:S01]  /*174d0*/  MOV R14, UR62 ;  /* 0x0000003e000e7c02 */ /* 0x000fe20008000f00 */
[----:B------:R-:W-:Y:S10]  /*174e0*/  ENDCOLLECTIVE ;  /* 0x000000000000791b */ /* 0x000ff40003800000 */
.L_x_578:
[----:B------:R-:W-:Y:S05]  /*174f0*/  BSYNC B0 ;  /* 0x0000000000007941 */ /* 0x000fea0003800000 */
.L_x_577:
[----:B------:R-:W-:Y:S05]  /*17500*/  BRA `(.L_x_579) ;  /* 0xfffffff800ac7947 */ /* 0x000fea000383ffff */
.L_x_568:
[----:B0-----:R0:W1:Y:S02]  /*17510*/  SYNCS.PHASECHK.TRANS64.TRYWAIT P0, [R5+URZ], R2 ;  /* 0x00000002050075a7 */ /* 0x001064000800017f */
[----:B-1----:R-:W-:Y:S05]  /*17520*/  @!P0 NANOSLEEP.SYNCS 0x989680 ;  /* 0x009896800000895d */ /* 0x002fea0003900000 */
[----:B------:R-:W1:Y:S02]  /*17530*/  @!P0 SYNCS.PHASECHK.TRANS64 P0, [R5+URZ], R2 ;  /* 0x00000002050085a7 */ /* 0x000e64000800007f */
[----:B-1----:R-:W-:Y:S05]  /*17540*/  @!P0 BRA `(.L_x_568) ;  /* 0xfffffffc00f08947 */ /* 0x002fea000383ffff */
[----:B------:R-:W-:Y:S05]  /*17550*/  BRA `(.L_x_580) ;  /* 0xfffffff800d07947 */ /* 0x000fea000383ffff */
.L_x_569:
[----:B0-----:R0:W1:Y:S02]  /*17560*/  SYNCS.PHASECHK.TRANS64.TRYWAIT P0, [R7+URZ], R0 ;  /* 0x00000000070075a7 */ /* 0x001064000800017f */
[----:B-1----:R-:W-:Y:S05]  /*17570*/  @!P0 NANOSLEEP.SYNCS 0x989680 ;  /* 0x009896800000895d */ /* 0x002fea0003900000 */
[----:B------:R-:W1:Y:S02]  /*17580*/  @!P0 SYNCS.PHASECHK.TRANS64 P0, [R7+URZ], R0 ;  /* 0x00000000070085a7 */ /* 0x000e64000800007f */
[----:B-1----:R-:W-:Y:S05]  /*17590*/  @!P0 BRA `(.L_x_569) ;  /* 0xfffffffc00f08947 */ /* 0x002fea000383ffff */
[----:B------:R-:W-:Y:S05]  /*175a0*/  BRA `(.L_x_581) ;  /* 0xfffffff800e07947 */ /* 0x000fea000383ffff */
.L_x_570:
[----:B0-----:R0:W1:Y:S02]  /*175b0*/  SYNCS.PHASECHK.TRANS64.TRYWAIT P0, [R7+URZ], R0 ;  /* 0x00000000070075a7 */ /* 0x001064000800017f */
[----:B-1----:R-:W-:Y:S05]  /*175c0*/  @!P0 NANOSLEEP.SYNCS 0x989680 ;  /* 0x009896800000895d */ /* 0x002fea0003900000 */
[----:B------:R-:W1:Y:S02]  /*175d0*/  @!P0 SYNCS.PHASECHK.TRANS64 P0, [R7+URZ], R0 ;  /* 0x00000000070085a7 */ /* 0x000e64000800007f */
[----:B-1----:R-:W-:Y:S05]  /*175e0*/  @!P0 BRA `(.L_x_570) ;  /* 0xfffffffc00f08947 */ /* 0x002fea000383ffff */
[----:B------:R-:W-:Y:S05]  /*175f0*/  BRA `(.L_x_582) ;  /* 0xfffffff800f07947 */ /* 0x000fea000383ffff */
.L_x_571:
[----:B0-----:R0:W1:Y:S02]  /*17600*/  SYNCS.PHASECHK.TRANS64.TRYWAIT P0, [R7+URZ], R0 ;  /* 0x00000000070075a7 */ /* 0x001064000800017f */
[----:B-1----:R-:W-:Y:S05]  /*17610*/  @!P0 NANOSLEEP.SYNCS 0x989680 ;  /* 0x009896800000895d */ /* 0x002fea0003900000 */
[----:B------:R-:W1:Y:S02]  /*17620*/  @!P0 SYNCS.PHASECHK.TRANS64 P0, [R7+URZ], R0 ;  /* 0x00000000070085a7 */ /* 0x000e64000800007f */
[----:B-1----:R-:W-:Y:S05]  /*17630*/  @!P0 BRA `(.L_x_571) ;  /* 0xfffffffc00f08947 */ /* 0x002fea000383ffff */
[----:B------:R-:W-:Y:S05]  /*17640*/  BRA `(.L_x_583) ;  /* 0xfffffffc00007947 */ /* 0x000fea000383ffff */
.L_x_584:
[----:B------:R-:W-:-:S00]  /*17650*/  BRA `(.L_x_584) ;  /* 0xfffffffc00fc7947 */ /* 0x000fc0000383ffff */
[----:B------:R-:W-:-:S00]  /*17660*/  NOP ;  /* 0x0000000000007918 */ /* 0x000fc00000000000 */
        /* <DEDUP_REMOVED lines=9> */
.L_x_585:


//--------------------- .nv.global.init           --------------------------
	.section	.nv.global.init,"aw",@progbits
.nv.global.init:
	.type		$str$22,@object
	.size		$str$22,($str$23 - $str$22)
$str$22:
        /*0000*/ 	.byte	0x6b, 0x5f, 0x74, 0x69, 0x6c, 0x65, 0x5f, 0x63, 0x6f, 0x75, 0x6e, 0x74, 0x20, 0x3e, 0x3d, 0x20
        /*0010*/ 	.byte	0x31, 0x00
	.type		$str$23,@object
	.size		$str$23,(__unnamed_1 - $str$23)
$str$23:
        /*0012*/ 	.byte	0x2f, 0x74, 0x6d, 0x70, 0x2f, 0x63, 0x75, 0x74, 0x6c, 0x61, 0x73, 0x73, 0x5f, 0x73, 0x77, 0x65
        /*0022*/ 	.byte	0x65, 0x70, 0x5f, 0x73, 0x72, 0x63, 0x2f, 0x69, 0x6e, 0x63, 0x6c, 0x75, 0x64, 0x65, 0x2f, 0x63
        /*0032*/ 	.byte	0x75, 0x74, 0x6c, 0x61, 0x73, 0x73, 0x2f, 0x67, 0x65, 0x6d, 0x6d, 0x2f, 0x63, 0x6f, 0x6c, 0x6c
        /*0042*/ 	.byte	0x65, 0x63, 0x74, 0x69, 0x76, 0x65, 0x2f, 0x73, 0x6d, 0x39, 0x30, 0x5f, 0x6d, 0x6d, 0x61, 0x5f
        /*0052*/ 	.byte	0x74, 0x6d, 0x61, 0x5f, 0x67, 0x6d, 0x6d, 0x61, 0x5f, 0x73, 0x73, 0x5f, 0x77, 0x61, 0x72, 0x70
        /*0062*/ 	.byte	0x73, 0x70, 0x65, 0x63, 0x69, 0x61, 0x6c, 0x69, 0x7a, 0x65, 0x64, 0x2e, 0x68, 0x70, 0x70, 0x00
	.type		__unnamed_1,@object
	.size		__unnamed_1,(.L_0 - __unnamed_1)
__unnamed_1:
        /* <DEDUP_REMOVED lines=182> */
        /*0bd2*/ 	.byte	0x5d, 0x00
.L_0:


//--------------------- .nv.shared._ZN7cutlass13device_kernelINS_4gemm6kernel13GemmUniversalIN4cute5tupleIJiiiiEEENS1_10collective13CollectiveMmaINS1_34MainloopSm90TmaGmmaWarpSpecializedILi5ENS5_IJNS4_1CILi2EEENSA_ILi1EEESC_EEENS1_35KernelTmaWarpSpecializedCooperativeEEENS5_IJNSA_ILi128EEENSA_ILi512EEENSA_ILi32EEEEEENS_10bfloat16_tENS5_IJlSC_lEEESK_SL_NS4_8TiledMMAINS4_8MMA_AtomIJNS4_4SM904GMMA28MMA_64x256x16_F32BF16BF16_SSILNSP_5MajorE0ELSR_0ELNSP_7ScaleInE1ELSS_1EEEEEENS4_6LayoutISD_NS5_IJSC_NSA_ILi0EEESW_EEEEENS5_IJNS4_10UnderscoreESZ_SZ_EEEEENS4_13SM90_TMA_LOADENS4_14ComposedLayoutINS4_7SwizzleILi2ELi4ELi3EEENS4_18smem_ptr_flag_bitsILi16EEENSV_INS5_IJNSA_ILi8EEESI_EEENS5_IJSI_SC_EEEEEEEvNS4_8identityENS4_23SM90_TMA_LOAD_MULTICASTES1C_vS1D_EENS_8epilogue10collective6detail29Sm90TmaWarpSpecializedAdapterINS1H_15DefaultEpilogueISK_SL_SL_NS1G_6thread17LinearCombinationISK_Li1EffLNS1L_9ScaleType4KindE0ELNS_15FloatRoundStyleE2ESK_EENS1_15EpilogueDefaultEEEEEvvEEEEvNT_6ParamsE --------------------------
	.section	.nv.shared._ZN7cutlass13device_kernelINS_4gemm6kernel13GemmUniversalIN4cute5tupleIJiiiiEEENS1_10collective13CollectiveMmaINS1_34MainloopSm90TmaGmmaWarpSpecializedILi5ENS5_IJNS4_1CILi2EEENSA_ILi1EEESC_EEENS1_35KernelTmaWarpSpecializedCooperativeEEENS5_IJNSA_ILi128EEENSA_ILi512EEENSA_ILi32EEEEEENS_10bfloat16_tENS5_IJlSC_lEEESK_SL_NS4_8TiledMMAINS4_8MMA_AtomIJNS4_4SM904GMMA28MMA_64x256x16_F32BF16BF16_SSILNSP_5MajorE0ELSR_0ELNSP_7ScaleInE1ELSS_1EEEEEENS4_6LayoutISD_NS5_IJSC_NSA_ILi0EEESW_EEEEENS5_IJNS4_10UnderscoreESZ_SZ_EEEEENS4_13SM90_TMA_LOADENS4_14ComposedLayoutINS4_7SwizzleILi2ELi4ELi3EEENS4_18smem_ptr_flag_bitsILi16EEENSV_INS5_IJNSA_ILi8EEESI_EEENS5_IJSI_SC_EEEEEEEvNS4_8identityENS4_23SM90_TMA_LOAD_MULTICASTES1C_vS1D_EENS_8epilogue10collective6detail29Sm90TmaWarpSpecializedAdapterINS1H_15DefaultEpilogueISK_SL_SL_NS1G_6thread17LinearCombinationISK_Li1EffLNS1L_9ScaleType4KindE0ELNS_15FloatRoundStyleE2ESK_EENS1_15EpilogueDefaultEEEEEvvEEEEvNT_6ParamsE,"aw",@nobits
	.sectionflags	@""
	.align	16
	.zero		1024


//--------------------- .nv.shared.reserved.0     --------------------------
	.section	.nv.shared.reserved.0,"aw",@nobits
	.weak		__nv_reservedSMEM_offset_0_alias
	.size		__nv_reservedSMEM_offset_0_alias, 0, 0
	.other		__nv_reservedSMEM_offset_0_alias,@"STO_CUDA_RESERVED_SHARED STV_DEFAULT"
__nv_reservedSMEM_offset_0_alias:
	.zero		0


//--------------------- .nv.global                --------------------------
	.section	.nv.global,"aw",@nobits
.nv.global:
	.type		_ZN39_INTERNAL_06f4c1b2_4_k_cu_c78fa07d_56634cute1_E,@object
	.size		_ZN39_INTERNAL_06f4c1b2_4_k_cu_c78fa07d_56634cute1_E,(_ZN39_INTERNAL_06f4c1b2_4_k_cu_c78fa07d_56634cuda3std3__45__cpo6cbeginE - _ZN39_INTERNAL_06f4c1b2_4_k_cu_c78fa07d_56634cute1_E)
_ZN39_INTERNAL_06f4c1b2_4_k_cu_c78fa07d_56634cute1_E:
	.zero		1
	.type		_ZN39_INTERNAL_06f4c1b2_4_k_cu_c78fa07d_56634cuda3std3__45__cpo6cbeginE,@object
	.size		_ZN39_INTERNAL_06f4c1b2_4_k_cu_c78fa07d_56634cuda3std3__45__cpo6cbeginE,(_ZN39_INTERNAL_06f4c1b2_4_k_cu_c78fa07d_56634cuda3std3__48in_placeE - _ZN39_INTERNAL_06f4c1b2_4_k_cu_c78fa07d_56634cuda3std3__45__cpo6cbeginE)
_ZN39_INTERNAL_06f4c1b2_4_k_cu_c78fa07d_56634cuda3std3__45__cpo6cbeginE:
	.zero		1
	.type		_ZN39_INTERNAL_06f4c1b2_4_k_cu_c78fa07d_56634cuda3std3__48in_placeE,@object
	.size		_ZN39_INTERNAL_06f4c1b2_4_k_cu_c78fa07d_56634cuda3std3__48in_placeE,(_ZN39_INTERNAL_06f4c1b2_4_k_cu_c78fa07d_56634cuda3std6ranges3__45__cpo9iter_moveE - _ZN39_INTERNAL_06f4c1b2_4_k_cu_c78fa07d_56634cuda3std3__48in_placeE)
_ZN39_INTERNAL_06f4c1b2_4_k_cu_c78fa07d_56634cuda3std3__48in_placeE:
	.zero		1
	.type		_ZN39_INTERNAL_06f4c1b2_4_k_cu_c78fa07d_56634cuda3std6ranges3__45__cpo9iter_moveE,@object
	.size		_ZN39_INTERNAL_06f4c1b2_4_k_cu_c78fa07d_56634cuda3std6ranges3__45__cpo9iter_moveE,(_ZN39_INTERNAL_06f4c1b2_4_k_cu_c78fa07d_56634cuda3std3__45__cpo5beginE - _ZN39_INTERNAL_06f4c1b2_4_k_cu_c78fa07d_56634cuda3std6ranges3__45__cpo9iter_moveE)
_ZN39_INTERNAL_06f4c1b2_4_k_cu_c78fa07d_56634cuda3std6ranges3__45__cpo9iter_moveE:
	.zero		1
	.type		_ZN39_INTERNAL_06f4c1b2_4_k_cu_c78fa07d_56634cuda3std3__45__cpo5beginE,@object
	.size		_ZN39_INTERNAL_06f4c1b2_4_k_cu_c78fa07d_56634cuda3std3__45__cpo5beginE,(_ZN39_INTERNAL_06f4c1b2_4_k_cu_c78fa07d_56634cuda3std3__441_GLOBAL__N__06f4c1b2_4_k_cu_c78fa07d_56636ignoreE - _ZN39_INTERNAL_06f4c1b2_4_k_cu_c78fa07d_56634cuda3std3__45__cpo5beginE)
_ZN39_INTERNAL_06f4c1b2_4_k_cu_c78fa07d_56634cuda3std3__45__cpo5beginE:
	.zero		1
	.type		_ZN39_INTERNAL_06f4c1b2_4_k_cu_c78fa07d_56634cuda3std3__441_GLOBAL__N__06f4c1b2_4_k_cu_c78fa07d_56636ignoreE,@object
	.size		_ZN39_INTERNAL_06f4c1b2_4_k_cu_c78fa07d_56634cuda3std3__441_GLOBAL__N__06f4c1b2_4_k_cu_c78fa07d_56636ignoreE,(_ZN39_INTERNAL_06f4c1b2_4_k_cu_c78fa07d_56634cute7productE - _ZN39_INTERNAL_06f4c1b2_4_k_cu_c78fa07d_56634cuda3std3__441_GLOBAL__N__06f4c1b2_4_k_cu_c78fa07d_56636ignoreE)
_ZN39_INTERNAL_06f4c1b2_4_k_cu_c78fa07d_56634cuda3std3__441_GLOBAL__N__06f4c1b2_4_k_cu_c78fa07d_56636ignoreE:
	.zero		1
	.type		_ZN39_INTERNAL_06f4c1b2_4_k_cu_c78fa07d_56634cute7productE,@object
	.size		_ZN39_INTERNAL_06f4c1b2_4_k_cu_c78fa07d_56634cute7productE,(_ZN39_INTERNAL_06f4c1b2_4_k_cu_c78fa07d_56634cuda3std3__45__cpo3endE - _ZN39_INTERNAL_06f4c1b2_4_k_cu_c78fa07d_56634cute7productE)
_ZN39_INTERNAL_06f4c1b2_4_k_cu_c78fa07d_56634cute7productE:
	.zero		1
	.type		_ZN39_INTERNAL_06f4c1b2_4_k_cu_c78fa07d_56634cuda3std3__45__cpo3endE,@object
	.size		_ZN39_INTERNAL_06f4c1b2_4_k_cu_c78fa07d_56634cuda3std3__45__cpo3endE,(_ZN39_INTERNAL_06f4c1b2_4_k_cu_c78fa07d_56634cuda3std3__419piecewise_constructE - _ZN39_INTERNAL_06f4c1b2_4_k_cu_c78fa07d_56634cuda3std3__45__cpo3endE)
_ZN39_INTERNAL_06f4c1b2_4_k_cu_c78fa07d_56634cuda3std3__45__cpo3endE:
	.zero		1
	.type		_ZN39_INTERNAL_06f4c1b2_4_k_cu_c78fa07d_56634cuda3std3__419piecewise_constructE,@object
	.size		_ZN39_INTERNAL_06f4c1b2_4_k_cu_c78fa07d_56634cuda3std3__419piecewise_constructE,(_ZN39_INTERNAL_06f4c1b2_4_k_cu_c78fa07d_56634cuda3std3__45__cpo4cendE - _ZN39_INTERNAL_06f4c1b2_4_k_cu_c78fa07d_56634cuda3std3__419piecewise_constructE)
_ZN39_INTERNAL_06f4c1b2_4_k_cu_c78fa07d_56634cuda3std3__419piecewise_constructE:
	.zero		1
	.type		_ZN39_INTERNAL_06f4c1b2_4_k_cu_c78fa07d_56634cuda3std3__45__cpo4cendE,@object
	.size		_ZN39_INTERNAL_06f4c1b2_4_k_cu_c78fa07d_56634cuda3std3__45__cpo4cendE,(_ZN39_INTERNAL_06f4c1b2_4_k_cu_c78fa07d_56634cuda3std6ranges3__45__cpo4swapE - _ZN39_INTERNAL_06f4c1b2_4_k_cu_c78fa07d_56634cuda3std3__45__cpo4cendE)
_ZN39_INTERNAL_06f4c1b2_4_k_cu_c78fa07d_56634cuda3std3__45__cpo4cendE:
	.zero		1
	.type		_ZN39_INTERNAL_06f4c1b2_4_k_cu_c78fa07d_56634cuda3std6ranges3__45__cpo4swapE,@object
	.size		_ZN39_INTERNAL_06f4c1b2_4_k_cu_c78fa07d_56634cuda3std6ranges3__45__cpo4swapE,(.L_8 - _ZN39_INTERNAL_06f4c1b2_4_k_cu_c78fa07d_56634cuda3std6ranges3__45__cpo4swapE)
_ZN39_INTERNAL_06f4c1b2_4_k_cu_c78fa07d_56634cuda3std6ranges3__45__cpo4swapE:
	.zero		1
.L_8:


//--------------------- .nv.constant0._ZN7cutlass13device_kernelINS_4gemm6kernel13GemmUniversalIN4cute5tupleIJiiiiEEENS1_10collective13CollectiveMmaINS1_34MainloopSm90TmaGmmaWarpSpecializedILi5ENS5_IJNS4_1CILi2EEENSA_ILi1EEESC_EEENS1_35KernelTmaWarpSpecializedCooperativeEEENS5_IJNSA_ILi128EEENSA_ILi512EEENSA_ILi32EEEEEENS_10bfloat16_tENS5_IJlSC_lEEESK_SL_NS4_8TiledMMAINS4_8MMA_AtomIJNS4_4SM904GMMA28MMA_64x256x16_F32BF16BF16_SSILNSP_5MajorE0ELSR_0ELNSP_7ScaleInE1ELSS_1EEEEEENS4_6LayoutISD_NS5_IJSC_NSA_ILi0EEESW_EEEEENS5_IJNS4_10UnderscoreESZ_SZ_EEEEENS4_13SM90_TMA_LOADENS4_14ComposedLayoutINS4_7SwizzleILi2ELi4ELi3EEENS4_18smem_ptr_flag_bitsILi16EEENSV_INS5_IJNSA_ILi8EEESI_EEENS5_IJSI_SC_EEEEEEEvNS4_8identityENS4_23SM90_TMA_LOAD_MULTICASTES1C_vS1D_EENS_8epilogue10collective6detail29Sm90TmaWarpSpecializedAdapterINS1H_15DefaultEpilogueISK_SL_SL_NS1G_6thread17LinearCombinationISK_Li1EffLNS1L_9ScaleType4KindE0ELNS_15FloatRoundStyleE2ESK_EENS1_15EpilogueDefaultEEEEEvvEEEEvNT_6ParamsE --------------------------
	.section	.nv.constant0._ZN7cutlass13device_kernelINS_4gemm6kernel13GemmUniversalIN4cute5tupleIJiiiiEEENS1_10collective13CollectiveMmaINS1_34MainloopSm90TmaGmmaWarpSpecializedILi5ENS5_IJNS4_1CILi2EEENSA_ILi1EEESC_EEENS1_35KernelTmaWarpSpecializedCooperativeEEENS5_IJNSA_ILi128EEENSA_ILi512EEENSA_ILi32EEEEEENS_10bfloat16_tENS5_IJlSC_lEEESK_SL_NS4_8TiledMMAINS4_8MMA_AtomIJNS4_4SM904GMMA28MMA_64x256x16_F32BF16BF16_SSILNSP_5MajorE0ELSR_0ELNSP_7ScaleInE1ELSS_1EEEEEENS4_6LayoutISD_NS5_IJSC_NSA_ILi0EEESW_EEEEENS5_IJNS4_10UnderscoreESZ_SZ_EEEEENS4_13SM90_TMA_LOADENS4_14ComposedLayoutINS4_7SwizzleILi2ELi4ELi3EEENS4_18smem_ptr_flag_bitsILi16EEENSV_INS5_IJNSA_ILi8EEESI_EEENS5_IJSI_SC_EEEEEEEvNS4_8identityENS4_23SM90_TMA_LOAD_MULTICASTES1C_vS1D_EENS_8epilogue10collective6detail29Sm90TmaWarpSpecializedAdapterINS1H_15DefaultEpilogueISK_SL_SL_NS1G_6thread17LinearCombinationISK_Li1EffLNS1L_9ScaleType4KindE0ELNS_15FloatRoundStyleE2ESK_EENS1_15EpilogueDefaultEEEEEvvEEEEvNT_6ParamsE,"a",@progbits
	.sectionflags	@""
	.align	4
.nv.constant0._ZN7cutlass13device_kernelINS_4gemm6kernel13GemmUniversalIN4cute5tupleIJiiiiEEENS1_10collective13CollectiveMmaINS1_34MainloopSm90TmaGmmaWarpSpecializedILi5ENS5_IJNS4_1CILi2EEENSA_ILi1EEESC_EEENS1_35KernelTmaWarpSpecializedCooperativeEEENS5_IJNSA_ILi128EEENSA_ILi512EEENSA_ILi32EEEEEENS_10bfloat16_tENS5_IJlSC_lEEESK_SL_NS4_8TiledMMAINS4_8MMA_AtomIJNS4_4SM904GMMA28MMA_64x256x16_F32BF16BF16_SSILNSP_5MajorE0ELSR_0ELNSP_7ScaleInE1ELSS_1EEEEEENS4_6LayoutISD_NS5_IJSC_NSA_ILi0EEESW_EEEEENS5_IJNS4_10UnderscoreESZ_SZ_EEEEENS4_13SM90_TMA_LOADENS4_14ComposedLayoutINS4_7SwizzleILi2ELi4ELi3EEENS4_18smem_ptr_flag_bitsILi16EEENSV_INS5_IJNSA_ILi8EEESI_EEENS5_IJSI_SC_EEEEEEEvNS4_8identityENS4_23SM90_TMA_LOAD_MULTICASTES1C_vS1D_EENS_8epilogue10collective6detail29Sm90TmaWarpSpecializedAdapterINS1H_15DefaultEpilogueISK_SL_SL_NS1G_6thread17LinearCombinationISK_Li1EffLNS1L_9ScaleType4KindE0ELNS_15FloatRoundStyleE2ESK_EENS1_15EpilogueDefaultEEEEEvvEEEEvNT_6ParamsE:
	.zero		1664


//--------------------- SYMBOLS --------------------------

	.type		.nv.reservedSmem.offset0,@object
	.size		.nv.reservedSmem.offset0,0x4
	.type		__assertfail,@function
